//
// Generated by NVIDIA NVVM Compiler
//
// Compiler Build ID: CL-36424714
// Cuda compilation tools, release 13.0, V13.0.88
// Based on NVVM 20.0.0
//

.version 9.0
.target sm_100
.address_size 64

	// .globl	_Z4initPfj
.global .align 4 .b8 precalc_xorwow_matrix[102400];
.global .align 4 .b8 precalc_xorwow_offset_matrix[102400];
.global .align 4 .b8 mrg32k3aM1[2304];
.global .align 4 .b8 mrg32k3aM2[2304];
.global .align 4 .b8 mrg32k3aM1SubSeq[2016];
.global .align 4 .b8 mrg32k3aM2SubSeq[2016];
.global .align 4 .b8 mrg32k3aM1Seq[2304];
.global .align 4 .b8 mrg32k3aM2Seq[2304];
.const .align 8 .b8 __cr_lgamma_table[72];
// _ZZ15dequantizeTiledPKaS0_PfPKfS3_S0_S0_E4Asub has been demoted
// _ZZ15dequantizeTiledPKaS0_PfPKfS3_S0_S0_E4Bsub has been demoted

.visible .entry _Z4initPfj(
	.param .u64 .ptr .align 1 _Z4initPfj_param_0,
	.param .u32 _Z4initPfj_param_1
)
{
	.local .align 8 .b8 	__local_depot0[48];
	.reg .b64 	%SP;
	.reg .b64 	%SPL;
	.reg .pred 	%p<66>;
	.reg .b32 	%r<1200>;
	.reg .b32 	%f<4>;
	.reg .b64 	%rd<27>;

	mov.u64 	%SPL, __local_depot0;
	ld.param.u64 	%rd10, [_Z4initPfj_param_0];
	ld.param.u32 	%r542, [_Z4initPfj_param_1];
	mov.u32 	%r543, %ctaid.y;
	mov.u32 	%r544, %ntid.y;
	mov.u32 	%r545, %tid.y;
	mad.lo.s32 	%r1, %r543, %r544, %r545;
	mov.u32 	%r546, %ctaid.x;
	mov.u32 	%r547, %ntid.x;
	mov.u32 	%r548, %tid.x;
	mad.lo.s32 	%r2, %r546, %r547, %r548;
	setp.gt.u32 	%p1, %r1, 1023;
	setp.gt.s32 	%p2, %r2, 1023;
	or.pred  	%p3, %p1, %p2;
	@%p3 bra 	$L__BB0_117;
	add.u64 	%rd1, %SPL, 0;
	shl.b32 	%r549, %r1, 10;
	add.s32 	%r550, %r549, %r2;
	cvt.s64.s32 	%rd2, %r550;
	xor.b32  	%r551, %r542, -1429050551;
	mul.lo.s32 	%r3, %r551, 1099087573;
	add.s32 	%r552, %r3, -638133224;
	add.s32 	%r936, %r3, 123456789;
	st.local.v2.u32 	[%rd1], {%r552, %r936};
	xor.b32  	%r553, %r3, 362436069;
	mov.b32 	%r554, -123459836;
	st.local.v2.u32 	[%rd1+8], {%r553, %r554};
	add.s32 	%r932, %r3, 5783321;
	mov.b32 	%r555, -589760388;
	st.local.v2.u32 	[%rd1+16], {%r555, %r932};
	setp.eq.s32 	%p4, %r550, 0;
	@%p4 bra 	$L__BB0_116;
	mov.b32 	%r919, 0;
	mov.u64 	%rd13, precalc_xorwow_matrix;
	mov.u64 	%rd26, %rd2;
$L__BB0_3:
	mov.u64 	%rd3, %rd26;
	and.b64  	%rd4, %rd3, 3;
	setp.eq.s64 	%p5, %rd4, 0;
	@%p5 bra 	$L__BB0_115;
	mul.wide.u32 	%rd12, %r919, 3200;
	add.s64 	%rd5, %rd13, %rd12;
	mov.b32 	%r932, 0;
	mov.u32 	%r933, %r932;
	mov.u32 	%r934, %r932;
	mov.u32 	%r935, %r932;
	mov.u32 	%r936, %r932;
	mov.u32 	%r925, %r932;
$L__BB0_5:
	mul.wide.u32 	%rd14, %r925, 4;
	add.s64 	%rd15, %rd1, %rd14;
	ld.local.u32 	%r15, [%rd15+4];
	shl.b32 	%r16, %r925, 5;
	mov.b32 	%r931, 0;
$L__BB0_6:
	.pragma "nounroll";
	shr.u32 	%r559, %r15, %r931;
	and.b32  	%r560, %r559, 1;
	setp.eq.b32 	%p6, %r560, 1;
	not.pred 	%p7, %p6;
	add.s32 	%r561, %r16, %r931;
	mul.lo.s32 	%r562, %r561, 5;
	mul.wide.u32 	%rd16, %r562, 4;
	add.s64 	%rd6, %rd5, %rd16;
	@%p7 bra 	$L__BB0_8;
	ld.global.u32 	%r563, [%rd6];
	xor.b32  	%r936, %r936, %r563;
	ld.global.u32 	%r564, [%rd6+4];
	xor.b32  	%r935, %r935, %r564;
	ld.global.u32 	%r565, [%rd6+8];
	xor.b32  	%r934, %r934, %r565;
	ld.global.u32 	%r566, [%rd6+12];
	xor.b32  	%r933, %r933, %r566;
	ld.global.u32 	%r567, [%rd6+16];
	xor.b32  	%r932, %r932, %r567;
$L__BB0_8:
	and.b32  	%r569, %r559, 2;
	setp.eq.s32 	%p8, %r569, 0;
	@%p8 bra 	$L__BB0_10;
	ld.global.u32 	%r570, [%rd6+20];
	xor.b32  	%r936, %r936, %r570;
	ld.global.u32 	%r571, [%rd6+24];
	xor.b32  	%r935, %r935, %r571;
	ld.global.u32 	%r572, [%rd6+28];
	xor.b32  	%r934, %r934, %r572;
	ld.global.u32 	%r573, [%rd6+32];
	xor.b32  	%r933, %r933, %r573;
	ld.global.u32 	%r574, [%rd6+36];
	xor.b32  	%r932, %r932, %r574;
$L__BB0_10:
	and.b32  	%r576, %r559, 4;
	setp.eq.s32 	%p9, %r576, 0;
	@%p9 bra 	$L__BB0_12;
	ld.global.u32 	%r577, [%rd6+40];
	xor.b32  	%r936, %r936, %r577;
	ld.global.u32 	%r578, [%rd6+44];
	xor.b32  	%r935, %r935, %r578;
	ld.global.u32 	%r579, [%rd6+48];
	xor.b32  	%r934, %r934, %r579;
	ld.global.u32 	%r580, [%rd6+52];
	xor.b32  	%r933, %r933, %r580;
	ld.global.u32 	%r581, [%rd6+56];
	xor.b32  	%r932, %r932, %r581;
$L__BB0_12:
	and.b32  	%r583, %r559, 8;
	setp.eq.s32 	%p10, %r583, 0;
	@%p10 bra 	$L__BB0_14;
	ld.global.u32 	%r584, [%rd6+60];
	xor.b32  	%r936, %r936, %r584;
	ld.global.u32 	%r585, [%rd6+64];
	xor.b32  	%r935, %r935, %r585;
	ld.global.u32 	%r586, [%rd6+68];
	xor.b32  	%r934, %r934, %r586;
	ld.global.u32 	%r587, [%rd6+72];
	xor.b32  	%r933, %r933, %r587;
	ld.global.u32 	%r588, [%rd6+76];
	xor.b32  	%r932, %r932, %r588;
$L__BB0_14:
	and.b32  	%r590, %r559, 16;
	setp.eq.s32 	%p11, %r590, 0;
	@%p11 bra 	$L__BB0_16;
	ld.global.u32 	%r591, [%rd6+80];
	xor.b32  	%r936, %r936, %r591;
	ld.global.u32 	%r592, [%rd6+84];
	xor.b32  	%r935, %r935, %r592;
	ld.global.u32 	%r593, [%rd6+88];
	xor.b32  	%r934, %r934, %r593;
	ld.global.u32 	%r594, [%rd6+92];
	xor.b32  	%r933, %r933, %r594;
	ld.global.u32 	%r595, [%rd6+96];
	xor.b32  	%r932, %r932, %r595;
$L__BB0_16:
	and.b32  	%r597, %r559, 32;
	setp.eq.s32 	%p12, %r597, 0;
	@%p12 bra 	$L__BB0_18;
	ld.global.u32 	%r598, [%rd6+100];
	xor.b32  	%r936, %r936, %r598;
	ld.global.u32 	%r599, [%rd6+104];
	xor.b32  	%r935, %r935, %r599;
	ld.global.u32 	%r600, [%rd6+108];
	xor.b32  	%r934, %r934, %r600;
	ld.global.u32 	%r601, [%rd6+112];
	xor.b32  	%r933, %r933, %r601;
	ld.global.u32 	%r602, [%rd6+116];
	xor.b32  	%r932, %r932, %r602;
$L__BB0_18:
	and.b32  	%r604, %r559, 64;
	setp.eq.s32 	%p13, %r604, 0;
	@%p13 bra 	$L__BB0_20;
	ld.global.u32 	%r605, [%rd6+120];
	xor.b32  	%r936, %r936, %r605;
	ld.global.u32 	%r606, [%rd6+124];
	xor.b32  	%r935, %r935, %r606;
	ld.global.u32 	%r607, [%rd6+128];
	xor.b32  	%r934, %r934, %r607;
	ld.global.u32 	%r608, [%rd6+132];
	xor.b32  	%r933, %r933, %r608;
	ld.global.u32 	%r609, [%rd6+136];
	xor.b32  	%r932, %r932, %r609;
$L__BB0_20:
	and.b32  	%r611, %r559, 128;
	setp.eq.s32 	%p14, %r611, 0;
	@%p14 bra 	$L__BB0_22;
	ld.global.u32 	%r612, [%rd6+140];
	xor.b32  	%r936, %r936, %r612;
	ld.global.u32 	%r613, [%rd6+144];
	xor.b32  	%r935, %r935, %r613;
	ld.global.u32 	%r614, [%rd6+148];
	xor.b32  	%r934, %r934, %r614;
	ld.global.u32 	%r615, [%rd6+152];
	xor.b32  	%r933, %r933, %r615;
	ld.global.u32 	%r616, [%rd6+156];
	xor.b32  	%r932, %r932, %r616;
$L__BB0_22:
	and.b32  	%r618, %r559, 256;
	setp.eq.s32 	%p15, %r618, 0;
	@%p15 bra 	$L__BB0_24;
	ld.global.u32 	%r619, [%rd6+160];
	xor.b32  	%r936, %r936, %r619;
	ld.global.u32 	%r620, [%rd6+164];
	xor.b32  	%r935, %r935, %r620;
	ld.global.u32 	%r621, [%rd6+168];
	xor.b32  	%r934, %r934, %r621;
	ld.global.u32 	%r622, [%rd6+172];
	xor.b32  	%r933, %r933, %r622;
	ld.global.u32 	%r623, [%rd6+176];
	xor.b32  	%r932, %r932, %r623;
$L__BB0_24:
	and.b32  	%r625, %r559, 512;
	setp.eq.s32 	%p16, %r625, 0;
	@%p16 bra 	$L__BB0_26;
	ld.global.u32 	%r626, [%rd6+180];
	xor.b32  	%r936, %r936, %r626;
	ld.global.u32 	%r627, [%rd6+184];
	xor.b32  	%r935, %r935, %r627;
	ld.global.u32 	%r628, [%rd6+188];
	xor.b32  	%r934, %r934, %r628;
	ld.global.u32 	%r629, [%rd6+192];
	xor.b32  	%r933, %r933, %r629;
	ld.global.u32 	%r630, [%rd6+196];
	xor.b32  	%r932, %r932, %r630;
$L__BB0_26:
	and.b32  	%r632, %r559, 1024;
	setp.eq.s32 	%p17, %r632, 0;
	@%p17 bra 	$L__BB0_28;
	ld.global.u32 	%r633, [%rd6+200];
	xor.b32  	%r936, %r936, %r633;
	ld.global.u32 	%r634, [%rd6+204];
	xor.b32  	%r935, %r935, %r634;
	ld.global.u32 	%r635, [%rd6+208];
	xor.b32  	%r934, %r934, %r635;
	ld.global.u32 	%r636, [%rd6+212];
	xor.b32  	%r933, %r933, %r636;
	ld.global.u32 	%r637, [%rd6+216];
	xor.b32  	%r932, %r932, %r637;
$L__BB0_28:
	and.b32  	%r639, %r559, 2048;
	setp.eq.s32 	%p18, %r639, 0;
	@%p18 bra 	$L__BB0_30;
	ld.global.u32 	%r640, [%rd6+220];
	xor.b32  	%r936, %r936, %r640;
	ld.global.u32 	%r641, [%rd6+224];
	xor.b32  	%r935, %r935, %r641;
	ld.global.u32 	%r642, [%rd6+228];
	xor.b32  	%r934, %r934, %r642;
	ld.global.u32 	%r643, [%rd6+232];
	xor.b32  	%r933, %r933, %r643;
	ld.global.u32 	%r644, [%rd6+236];
	xor.b32  	%r932, %r932, %r644;
$L__BB0_30:
	and.b32  	%r646, %r559, 4096;
	setp.eq.s32 	%p19, %r646, 0;
	@%p19 bra 	$L__BB0_32;
	ld.global.u32 	%r647, [%rd6+240];
	xor.b32  	%r936, %r936, %r647;
	ld.global.u32 	%r648, [%rd6+244];
	xor.b32  	%r935, %r935, %r648;
	ld.global.u32 	%r649, [%rd6+248];
	xor.b32  	%r934, %r934, %r649;
	ld.global.u32 	%r650, [%rd6+252];
	xor.b32  	%r933, %r933, %r650;
	ld.global.u32 	%r651, [%rd6+256];
	xor.b32  	%r932, %r932, %r651;
$L__BB0_32:
	and.b32  	%r653, %r559, 8192;
	setp.eq.s32 	%p20, %r653, 0;
	@%p20 bra 	$L__BB0_34;
	ld.global.u32 	%r654, [%rd6+260];
	xor.b32  	%r936, %r936, %r654;
	ld.global.u32 	%r655, [%rd6+264];
	xor.b32  	%r935, %r935, %r655;
	ld.global.u32 	%r656, [%rd6+268];
	xor.b32  	%r934, %r934, %r656;
	ld.global.u32 	%r657, [%rd6+272];
	xor.b32  	%r933, %r933, %r657;
	ld.global.u32 	%r658, [%rd6+276];
	xor.b32  	%r932, %r932, %r658;
$L__BB0_34:
	and.b32  	%r660, %r559, 16384;
	setp.eq.s32 	%p21, %r660, 0;
	@%p21 bra 	$L__BB0_36;
	ld.global.u32 	%r661, [%rd6+280];
	xor.b32  	%r936, %r936, %r661;
	ld.global.u32 	%r662, [%rd6+284];
	xor.b32  	%r935, %r935, %r662;
	ld.global.u32 	%r663, [%rd6+288];
	xor.b32  	%r934, %r934, %r663;
	ld.global.u32 	%r664, [%rd6+292];
	xor.b32  	%r933, %r933, %r664;
	ld.global.u32 	%r665, [%rd6+296];
	xor.b32  	%r932, %r932, %r665;
$L__BB0_36:
	and.b32  	%r667, %r559, 32768;
	setp.eq.s32 	%p22, %r667, 0;
	@%p22 bra 	$L__BB0_38;
	ld.global.u32 	%r668, [%rd6+300];
	xor.b32  	%r936, %r936, %r668;
	ld.global.u32 	%r669, [%rd6+304];
	xor.b32  	%r935, %r935, %r669;
	ld.global.u32 	%r670, [%rd6+308];
	xor.b32  	%r934, %r934, %r670;
	ld.global.u32 	%r671, [%rd6+312];
	xor.b32  	%r933, %r933, %r671;
	ld.global.u32 	%r672, [%rd6+316];
	xor.b32  	%r932, %r932, %r672;
$L__BB0_38:
	add.s32 	%r931, %r931, 16;
	setp.ne.s32 	%p23, %r931, 32;
	@%p23 bra 	$L__BB0_6;
	mad.lo.s32 	%r673, %r925, -31, %r16;
	add.s32 	%r925, %r673, 1;
	setp.ne.s32 	%p24, %r925, 5;
	@%p24 bra 	$L__BB0_5;
	st.local.u32 	[%rd1+4], %r936;
	st.local.v2.u32 	[%rd1+8], {%r935, %r934};
	st.local.v2.u32 	[%rd1+16], {%r933, %r932};
	setp.eq.s64 	%p25, %rd4, 1;
	@%p25 bra 	$L__BB0_115;
	mov.b32 	%r932, 0;
	mov.u32 	%r1025, %r932;
	mov.u32 	%r1026, %r932;
	mov.u32 	%r1027, %r932;
	mov.u32 	%r936, %r932;
	mov.u32 	%r1017, %r932;
$L__BB0_42:
	mul.wide.u32 	%rd17, %r1017, 4;
	add.s64 	%rd18, %rd1, %rd17;
	ld.local.u32 	%r191, [%rd18+4];
	shl.b32 	%r192, %r1017, 5;
	mov.b32 	%r1023, 0;
$L__BB0_43:
	.pragma "nounroll";
	shr.u32 	%r676, %r191, %r1023;
	and.b32  	%r677, %r676, 1;
	setp.eq.b32 	%p26, %r677, 1;
	not.pred 	%p27, %p26;
	add.s32 	%r678, %r192, %r1023;
	mul.lo.s32 	%r679, %r678, 5;
	mul.wide.u32 	%rd19, %r679, 4;
	add.s64 	%rd7, %rd5, %rd19;
	@%p27 bra 	$L__BB0_45;
	ld.global.u32 	%r680, [%rd7];
	xor.b32  	%r936, %r936, %r680;
	ld.global.u32 	%r681, [%rd7+4];
	xor.b32  	%r1027, %r1027, %r681;
	ld.global.u32 	%r682, [%rd7+8];
	xor.b32  	%r1026, %r1026, %r682;
	ld.global.u32 	%r683, [%rd7+12];
	xor.b32  	%r1025, %r1025, %r683;
	ld.global.u32 	%r684, [%rd7+16];
	xor.b32  	%r932, %r932, %r684;
$L__BB0_45:
	and.b32  	%r686, %r676, 2;
	setp.eq.s32 	%p28, %r686, 0;
	@%p28 bra 	$L__BB0_47;
	ld.global.u32 	%r687, [%rd7+20];
	xor.b32  	%r936, %r936, %r687;
	ld.global.u32 	%r688, [%rd7+24];
	xor.b32  	%r1027, %r1027, %r688;
	ld.global.u32 	%r689, [%rd7+28];
	xor.b32  	%r1026, %r1026, %r689;
	ld.global.u32 	%r690, [%rd7+32];
	xor.b32  	%r1025, %r1025, %r690;
	ld.global.u32 	%r691, [%rd7+36];
	xor.b32  	%r932, %r932, %r691;
$L__BB0_47:
	and.b32  	%r693, %r676, 4;
	setp.eq.s32 	%p29, %r693, 0;
	@%p29 bra 	$L__BB0_49;
	ld.global.u32 	%r694, [%rd7+40];
	xor.b32  	%r936, %r936, %r694;
	ld.global.u32 	%r695, [%rd7+44];
	xor.b32  	%r1027, %r1027, %r695;
	ld.global.u32 	%r696, [%rd7+48];
	xor.b32  	%r1026, %r1026, %r696;
	ld.global.u32 	%r697, [%rd7+52];
	xor.b32  	%r1025, %r1025, %r697;
	ld.global.u32 	%r698, [%rd7+56];
	xor.b32  	%r932, %r932, %r698;
$L__BB0_49:
	and.b32  	%r700, %r676, 8;
	setp.eq.s32 	%p30, %r700, 0;
	@%p30 bra 	$L__BB0_51;
	ld.global.u32 	%r701, [%rd7+60];
	xor.b32  	%r936, %r936, %r701;
	ld.global.u32 	%r702, [%rd7+64];
	xor.b32  	%r1027, %r1027, %r702;
	ld.global.u32 	%r703, [%rd7+68];
	xor.b32  	%r1026, %r1026, %r703;
	ld.global.u32 	%r704, [%rd7+72];
	xor.b32  	%r1025, %r1025, %r704;
	ld.global.u32 	%r705, [%rd7+76];
	xor.b32  	%r932, %r932, %r705;
$L__BB0_51:
	and.b32  	%r707, %r676, 16;
	setp.eq.s32 	%p31, %r707, 0;
	@%p31 bra 	$L__BB0_53;
	ld.global.u32 	%r708, [%rd7+80];
	xor.b32  	%r936, %r936, %r708;
	ld.global.u32 	%r709, [%rd7+84];
	xor.b32  	%r1027, %r1027, %r709;
	ld.global.u32 	%r710, [%rd7+88];
	xor.b32  	%r1026, %r1026, %r710;
	ld.global.u32 	%r711, [%rd7+92];
	xor.b32  	%r1025, %r1025, %r711;
	ld.global.u32 	%r712, [%rd7+96];
	xor.b32  	%r932, %r932, %r712;
$L__BB0_53:
	and.b32  	%r714, %r676, 32;
	setp.eq.s32 	%p32, %r714, 0;
	@%p32 bra 	$L__BB0_55;
	ld.global.u32 	%r715, [%rd7+100];
	xor.b32  	%r936, %r936, %r715;
	ld.global.u32 	%r716, [%rd7+104];
	xor.b32  	%r1027, %r1027, %r716;
	ld.global.u32 	%r717, [%rd7+108];
	xor.b32  	%r1026, %r1026, %r717;
	ld.global.u32 	%r718, [%rd7+112];
	xor.b32  	%r1025, %r1025, %r718;
	ld.global.u32 	%r719, [%rd7+116];
	xor.b32  	%r932, %r932, %r719;
$L__BB0_55:
	and.b32  	%r721, %r676, 64;
	setp.eq.s32 	%p33, %r721, 0;
	@%p33 bra 	$L__BB0_57;
	ld.global.u32 	%r722, [%rd7+120];
	xor.b32  	%r936, %r936, %r722;
	ld.global.u32 	%r723, [%rd7+124];
	xor.b32  	%r1027, %r1027, %r723;
	ld.global.u32 	%r724, [%rd7+128];
	xor.b32  	%r1026, %r1026, %r724;
	ld.global.u32 	%r725, [%rd7+132];
	xor.b32  	%r1025, %r1025, %r725;
	ld.global.u32 	%r726, [%rd7+136];
	xor.b32  	%r932, %r932, %r726;
$L__BB0_57:
	and.b32  	%r728, %r676, 128;
	setp.eq.s32 	%p34, %r728, 0;
	@%p34 bra 	$L__BB0_59;
	ld.global.u32 	%r729, [%rd7+140];
	xor.b32  	%r936, %r936, %r729;
	ld.global.u32 	%r730, [%rd7+144];
	xor.b32  	%r1027, %r1027, %r730;
	ld.global.u32 	%r731, [%rd7+148];
	xor.b32  	%r1026, %r1026, %r731;
	ld.global.u32 	%r732, [%rd7+152];
	xor.b32  	%r1025, %r1025, %r732;
	ld.global.u32 	%r733, [%rd7+156];
	xor.b32  	%r932, %r932, %r733;
$L__BB0_59:
	and.b32  	%r735, %r676, 256;
	setp.eq.s32 	%p35, %r735, 0;
	@%p35 bra 	$L__BB0_61;
	ld.global.u32 	%r736, [%rd7+160];
	xor.b32  	%r936, %r936, %r736;
	ld.global.u32 	%r737, [%rd7+164];
	xor.b32  	%r1027, %r1027, %r737;
	ld.global.u32 	%r738, [%rd7+168];
	xor.b32  	%r1026, %r1026, %r738;
	ld.global.u32 	%r739, [%rd7+172];
	xor.b32  	%r1025, %r1025, %r739;
	ld.global.u32 	%r740, [%rd7+176];
	xor.b32  	%r932, %r932, %r740;
$L__BB0_61:
	and.b32  	%r742, %r676, 512;
	setp.eq.s32 	%p36, %r742, 0;
	@%p36 bra 	$L__BB0_63;
	ld.global.u32 	%r743, [%rd7+180];
	xor.b32  	%r936, %r936, %r743;
	ld.global.u32 	%r744, [%rd7+184];
	xor.b32  	%r1027, %r1027, %r744;
	ld.global.u32 	%r745, [%rd7+188];
	xor.b32  	%r1026, %r1026, %r745;
	ld.global.u32 	%r746, [%rd7+192];
	xor.b32  	%r1025, %r1025, %r746;
	ld.global.u32 	%r747, [%rd7+196];
	xor.b32  	%r932, %r932, %r747;
$L__BB0_63:
	and.b32  	%r749, %r676, 1024;
	setp.eq.s32 	%p37, %r749, 0;
	@%p37 bra 	$L__BB0_65;
	ld.global.u32 	%r750, [%rd7+200];
	xor.b32  	%r936, %r936, %r750;
	ld.global.u32 	%r751, [%rd7+204];
	xor.b32  	%r1027, %r1027, %r751;
	ld.global.u32 	%r752, [%rd7+208];
	xor.b32  	%r1026, %r1026, %r752;
	ld.global.u32 	%r753, [%rd7+212];
	xor.b32  	%r1025, %r1025, %r753;
	ld.global.u32 	%r754, [%rd7+216];
	xor.b32  	%r932, %r932, %r754;
$L__BB0_65:
	and.b32  	%r756, %r676, 2048;
	setp.eq.s32 	%p38, %r756, 0;
	@%p38 bra 	$L__BB0_67;
	ld.global.u32 	%r757, [%rd7+220];
	xor.b32  	%r936, %r936, %r757;
	ld.global.u32 	%r758, [%rd7+224];
	xor.b32  	%r1027, %r1027, %r758;
	ld.global.u32 	%r759, [%rd7+228];
	xor.b32  	%r1026, %r1026, %r759;
	ld.global.u32 	%r760, [%rd7+232];
	xor.b32  	%r1025, %r1025, %r760;
	ld.global.u32 	%r761, [%rd7+236];
	xor.b32  	%r932, %r932, %r761;
$L__BB0_67:
	and.b32  	%r763, %r676, 4096;
	setp.eq.s32 	%p39, %r763, 0;
	@%p39 bra 	$L__BB0_69;
	ld.global.u32 	%r764, [%rd7+240];
	xor.b32  	%r936, %r936, %r764;
	ld.global.u32 	%r765, [%rd7+244];
	xor.b32  	%r1027, %r1027, %r765;
	ld.global.u32 	%r766, [%rd7+248];
	xor.b32  	%r1026, %r1026, %r766;
	ld.global.u32 	%r767, [%rd7+252];
	xor.b32  	%r1025, %r1025, %r767;
	ld.global.u32 	%r768, [%rd7+256];
	xor.b32  	%r932, %r932, %r768;
$L__BB0_69:
	and.b32  	%r770, %r676, 8192;
	setp.eq.s32 	%p40, %r770, 0;
	@%p40 bra 	$L__BB0_71;
	ld.global.u32 	%r771, [%rd7+260];
	xor.b32  	%r936, %r936, %r771;
	ld.global.u32 	%r772, [%rd7+264];
	xor.b32  	%r1027, %r1027, %r772;
	ld.global.u32 	%r773, [%rd7+268];
	xor.b32  	%r1026, %r1026, %r773;
	ld.global.u32 	%r774, [%rd7+272];
	xor.b32  	%r1025, %r1025, %r774;
	ld.global.u32 	%r775, [%rd7+276];
	xor.b32  	%r932, %r932, %r775;
$L__BB0_71:
	and.b32  	%r777, %r676, 16384;
	setp.eq.s32 	%p41, %r777, 0;
	@%p41 bra 	$L__BB0_73;
	ld.global.u32 	%r778, [%rd7+280];
	xor.b32  	%r936, %r936, %r778;
	ld.global.u32 	%r779, [%rd7+284];
	xor.b32  	%r1027, %r1027, %r779;
	ld.global.u32 	%r780, [%rd7+288];
	xor.b32  	%r1026, %r1026, %r780;
	ld.global.u32 	%r781, [%rd7+292];
	xor.b32  	%r1025, %r1025, %r781;
	ld.global.u32 	%r782, [%rd7+296];
	xor.b32  	%r932, %r932, %r782;
$L__BB0_73:
	and.b32  	%r784, %r676, 32768;
	setp.eq.s32 	%p42, %r784, 0;
	@%p42 bra 	$L__BB0_75;
	ld.global.u32 	%r785, [%rd7+300];
	xor.b32  	%r936, %r936, %r785;
	ld.global.u32 	%r786, [%rd7+304];
	xor.b32  	%r1027, %r1027, %r786;
	ld.global.u32 	%r787, [%rd7+308];
	xor.b32  	%r1026, %r1026, %r787;
	ld.global.u32 	%r788, [%rd7+312];
	xor.b32  	%r1025, %r1025, %r788;
	ld.global.u32 	%r789, [%rd7+316];
	xor.b32  	%r932, %r932, %r789;
$L__BB0_75:
	add.s32 	%r1023, %r1023, 16;
	setp.ne.s32 	%p43, %r1023, 32;
	@%p43 bra 	$L__BB0_43;
	mad.lo.s32 	%r790, %r1017, -31, %r192;
	add.s32 	%r1017, %r790, 1;
	setp.ne.s32 	%p44, %r1017, 5;
	@%p44 bra 	$L__BB0_42;
	st.local.u32 	[%rd1+4], %r936;
	st.local.v2.u32 	[%rd1+8], {%r1027, %r1026};
	st.local.v2.u32 	[%rd1+16], {%r1025, %r932};
	setp.ne.s64 	%p45, %rd4, 3;
	@%p45 bra 	$L__BB0_115;
	mov.b32 	%r932, 0;
	mov.u32 	%r1117, %r932;
	mov.u32 	%r1118, %r932;
	mov.u32 	%r1119, %r932;
	mov.u32 	%r936, %r932;
	mov.u32 	%r1109, %r932;
$L__BB0_79:
	mul.wide.u32 	%rd20, %r1109, 4;
	add.s64 	%rd21, %rd1, %rd20;
	ld.local.u32 	%r367, [%rd21+4];
	shl.b32 	%r368, %r1109, 5;
	mov.b32 	%r1115, 0;
$L__BB0_80:
	.pragma "nounroll";
	shr.u32 	%r793, %r367, %r1115;
	and.b32  	%r794, %r793, 1;
	setp.eq.b32 	%p46, %r794, 1;
	not.pred 	%p47, %p46;
	add.s32 	%r795, %r368, %r1115;
	mul.lo.s32 	%r796, %r795, 5;
	mul.wide.u32 	%rd22, %r796, 4;
	add.s64 	%rd8, %rd5, %rd22;
	@%p47 bra 	$L__BB0_82;
	ld.global.u32 	%r797, [%rd8];
	xor.b32  	%r936, %r936, %r797;
	ld.global.u32 	%r798, [%rd8+4];
	xor.b32  	%r1119, %r1119, %r798;
	ld.global.u32 	%r799, [%rd8+8];
	xor.b32  	%r1118, %r1118, %r799;
	ld.global.u32 	%r800, [%rd8+12];
	xor.b32  	%r1117, %r1117, %r800;
	ld.global.u32 	%r801, [%rd8+16];
	xor.b32  	%r932, %r932, %r801;
$L__BB0_82:
	and.b32  	%r803, %r793, 2;
	setp.eq.s32 	%p48, %r803, 0;
	@%p48 bra 	$L__BB0_84;
	ld.global.u32 	%r804, [%rd8+20];
	xor.b32  	%r936, %r936, %r804;
	ld.global.u32 	%r805, [%rd8+24];
	xor.b32  	%r1119, %r1119, %r805;
	ld.global.u32 	%r806, [%rd8+28];
	xor.b32  	%r1118, %r1118, %r806;
	ld.global.u32 	%r807, [%rd8+32];
	xor.b32  	%r1117, %r1117, %r807;
	ld.global.u32 	%r808, [%rd8+36];
	xor.b32  	%r932, %r932, %r808;
$L__BB0_84:
	and.b32  	%r810, %r793, 4;
	setp.eq.s32 	%p49, %r810, 0;
	@%p49 bra 	$L__BB0_86;
	ld.global.u32 	%r811, [%rd8+40];
	xor.b32  	%r936, %r936, %r811;
	ld.global.u32 	%r812, [%rd8+44];
	xor.b32  	%r1119, %r1119, %r812;
	ld.global.u32 	%r813, [%rd8+48];
	xor.b32  	%r1118, %r1118, %r813;
	ld.global.u32 	%r814, [%rd8+52];
	xor.b32  	%r1117, %r1117, %r814;
	ld.global.u32 	%r815, [%rd8+56];
	xor.b32  	%r932, %r932, %r815;
$L__BB0_86:
	and.b32  	%r817, %r793, 8;
	setp.eq.s32 	%p50, %r817, 0;
	@%p50 bra 	$L__BB0_88;
	ld.global.u32 	%r818, [%rd8+60];
	xor.b32  	%r936, %r936, %r818;
	ld.global.u32 	%r819, [%rd8+64];
	xor.b32  	%r1119, %r1119, %r819;
	ld.global.u32 	%r820, [%rd8+68];
	xor.b32  	%r1118, %r1118, %r820;
	ld.global.u32 	%r821, [%rd8+72];
	xor.b32  	%r1117, %r1117, %r821;
	ld.global.u32 	%r822, [%rd8+76];
	xor.b32  	%r932, %r932, %r822;
$L__BB0_88:
	and.b32  	%r824, %r793, 16;
	setp.eq.s32 	%p51, %r824, 0;
	@%p51 bra 	$L__BB0_90;
	ld.global.u32 	%r825, [%rd8+80];
	xor.b32  	%r936, %r936, %r825;
	ld.global.u32 	%r826, [%rd8+84];
	xor.b32  	%r1119, %r1119, %r826;
	ld.global.u32 	%r827, [%rd8+88];
	xor.b32  	%r1118, %r1118, %r827;
	ld.global.u32 	%r828, [%rd8+92];
	xor.b32  	%r1117, %r1117, %r828;
	ld.global.u32 	%r829, [%rd8+96];
	xor.b32  	%r932, %r932, %r829;
$L__BB0_90:
	and.b32  	%r831, %r793, 32;
	setp.eq.s32 	%p52, %r831, 0;
	@%p52 bra 	$L__BB0_92;
	ld.global.u32 	%r832, [%rd8+100];
	xor.b32  	%r936, %r936, %r832;
	ld.global.u32 	%r833, [%rd8+104];
	xor.b32  	%r1119, %r1119, %r833;
	ld.global.u32 	%r834, [%rd8+108];
	xor.b32  	%r1118, %r1118, %r834;
	ld.global.u32 	%r835, [%rd8+112];
	xor.b32  	%r1117, %r1117, %r835;
	ld.global.u32 	%r836, [%rd8+116];
	xor.b32  	%r932, %r932, %r836;
$L__BB0_92:
	and.b32  	%r838, %r793, 64;
	setp.eq.s32 	%p53, %r838, 0;
	@%p53 bra 	$L__BB0_94;
	ld.global.u32 	%r839, [%rd8+120];
	xor.b32  	%r936, %r936, %r839;
	ld.global.u32 	%r840, [%rd8+124];
	xor.b32  	%r1119, %r1119, %r840;
	ld.global.u32 	%r841, [%rd8+128];
	xor.b32  	%r1118, %r1118, %r841;
	ld.global.u32 	%r842, [%rd8+132];
	xor.b32  	%r1117, %r1117, %r842;
	ld.global.u32 	%r843, [%rd8+136];
	xor.b32  	%r932, %r932, %r843;
$L__BB0_94:
	and.b32  	%r845, %r793, 128;
	setp.eq.s32 	%p54, %r845, 0;
	@%p54 bra 	$L__BB0_96;
	ld.global.u32 	%r846, [%rd8+140];
	xor.b32  	%r936, %r936, %r846;
	ld.global.u32 	%r847, [%rd8+144];
	xor.b32  	%r1119, %r1119, %r847;
	ld.global.u32 	%r848, [%rd8+148];
	xor.b32  	%r1118, %r1118, %r848;
	ld.global.u32 	%r849, [%rd8+152];
	xor.b32  	%r1117, %r1117, %r849;
	ld.global.u32 	%r850, [%rd8+156];
	xor.b32  	%r932, %r932, %r850;
$L__BB0_96:
	and.b32  	%r852, %r793, 256;
	setp.eq.s32 	%p55, %r852, 0;
	@%p55 bra 	$L__BB0_98;
	ld.global.u32 	%r853, [%rd8+160];
	xor.b32  	%r936, %r936, %r853;
	ld.global.u32 	%r854, [%rd8+164];
	xor.b32  	%r1119, %r1119, %r854;
	ld.global.u32 	%r855, [%rd8+168];
	xor.b32  	%r1118, %r1118, %r855;
	ld.global.u32 	%r856, [%rd8+172];
	xor.b32  	%r1117, %r1117, %r856;
	ld.global.u32 	%r857, [%rd8+176];
	xor.b32  	%r932, %r932, %r857;
$L__BB0_98:
	and.b32  	%r859, %r793, 512;
	setp.eq.s32 	%p56, %r859, 0;
	@%p56 bra 	$L__BB0_100;
	ld.global.u32 	%r860, [%rd8+180];
	xor.b32  	%r936, %r936, %r860;
	ld.global.u32 	%r861, [%rd8+184];
	xor.b32  	%r1119, %r1119, %r861;
	ld.global.u32 	%r862, [%rd8+188];
	xor.b32  	%r1118, %r1118, %r862;
	ld.global.u32 	%r863, [%rd8+192];
	xor.b32  	%r1117, %r1117, %r863;
	ld.global.u32 	%r864, [%rd8+196];
	xor.b32  	%r932, %r932, %r864;
$L__BB0_100:
	and.b32  	%r866, %r793, 1024;
	setp.eq.s32 	%p57, %r866, 0;
	@%p57 bra 	$L__BB0_102;
	ld.global.u32 	%r867, [%rd8+200];
	xor.b32  	%r936, %r936, %r867;
	ld.global.u32 	%r868, [%rd8+204];
	xor.b32  	%r1119, %r1119, %r868;
	ld.global.u32 	%r869, [%rd8+208];
	xor.b32  	%r1118, %r1118, %r869;
	ld.global.u32 	%r870, [%rd8+212];
	xor.b32  	%r1117, %r1117, %r870;
	ld.global.u32 	%r871, [%rd8+216];
	xor.b32  	%r932, %r932, %r871;
$L__BB0_102:
	and.b32  	%r873, %r793, 2048;
	setp.eq.s32 	%p58, %r873, 0;
	@%p58 bra 	$L__BB0_104;
	ld.global.u32 	%r874, [%rd8+220];
	xor.b32  	%r936, %r936, %r874;
	ld.global.u32 	%r875, [%rd8+224];
	xor.b32  	%r1119, %r1119, %r875;
	ld.global.u32 	%r876, [%rd8+228];
	xor.b32  	%r1118, %r1118, %r876;
	ld.global.u32 	%r877, [%rd8+232];
	xor.b32  	%r1117, %r1117, %r877;
	ld.global.u32 	%r878, [%rd8+236];
	xor.b32  	%r932, %r932, %r878;
$L__BB0_104:
	and.b32  	%r880, %r793, 4096;
	setp.eq.s32 	%p59, %r880, 0;
	@%p59 bra 	$L__BB0_106;
	ld.global.u32 	%r881, [%rd8+240];
	xor.b32  	%r936, %r936, %r881;
	ld.global.u32 	%r882, [%rd8+244];
	xor.b32  	%r1119, %r1119, %r882;
	ld.global.u32 	%r883, [%rd8+248];
	xor.b32  	%r1118, %r1118, %r883;
	ld.global.u32 	%r884, [%rd8+252];
	xor.b32  	%r1117, %r1117, %r884;
	ld.global.u32 	%r885, [%rd8+256];
	xor.b32  	%r932, %r932, %r885;
$L__BB0_106:
	and.b32  	%r887, %r793, 8192;
	setp.eq.s32 	%p60, %r887, 0;
	@%p60 bra 	$L__BB0_108;
	ld.global.u32 	%r888, [%rd8+260];
	xor.b32  	%r936, %r936, %r888;
	ld.global.u32 	%r889, [%rd8+264];
	xor.b32  	%r1119, %r1119, %r889;
	ld.global.u32 	%r890, [%rd8+268];
	xor.b32  	%r1118, %r1118, %r890;
	ld.global.u32 	%r891, [%rd8+272];
	xor.b32  	%r1117, %r1117, %r891;
	ld.global.u32 	%r892, [%rd8+276];
	xor.b32  	%r932, %r932, %r892;
$L__BB0_108:
	and.b32  	%r894, %r793, 16384;
	setp.eq.s32 	%p61, %r894, 0;
	@%p61 bra 	$L__BB0_110;
	ld.global.u32 	%r895, [%rd8+280];
	xor.b32  	%r936, %r936, %r895;
	ld.global.u32 	%r896, [%rd8+284];
	xor.b32  	%r1119, %r1119, %r896;
	ld.global.u32 	%r897, [%rd8+288];
	xor.b32  	%r1118, %r1118, %r897;
	ld.global.u32 	%r898, [%rd8+292];
	xor.b32  	%r1117, %r1117, %r898;
	ld.global.u32 	%r899, [%rd8+296];
	xor.b32  	%r932, %r932, %r899;
$L__BB0_110:
	and.b32  	%r901, %r793, 32768;
	setp.eq.s32 	%p62, %r901, 0;
	@%p62 bra 	$L__BB0_112;
	ld.global.u32 	%r902, [%rd8+300];
	xor.b32  	%r936, %r936, %r902;
	ld.global.u32 	%r903, [%rd8+304];
	xor.b32  	%r1119, %r1119, %r903;
	ld.global.u32 	%r904, [%rd8+308];
	xor.b32  	%r1118, %r1118, %r904;
	ld.global.u32 	%r905, [%rd8+312];
	xor.b32  	%r1117, %r1117, %r905;
	ld.global.u32 	%r906, [%rd8+316];
	xor.b32  	%r932, %r932, %r906;
$L__BB0_112:
	add.s32 	%r1115, %r1115, 16;
	setp.ne.s32 	%p63, %r1115, 32;
	@%p63 bra 	$L__BB0_80;
	mad.lo.s32 	%r907, %r1109, -31, %r368;
	add.s32 	%r1109, %r907, 1;
	setp.ne.s32 	%p64, %r1109, 5;
	@%p64 bra 	$L__BB0_79;
	st.local.u32 	[%rd1+4], %r936;
	st.local.v2.u32 	[%rd1+8], {%r1119, %r1118};
	st.local.v2.u32 	[%rd1+16], {%r1117, %r932};
$L__BB0_115:
	shr.u64 	%rd26, %rd3, 2;
	add.s32 	%r919, %r919, 1;
	setp.gt.u64 	%p65, %rd3, 3;
	@%p65 bra 	$L__BB0_3;
$L__BB0_116:
	shr.u32 	%r908, %r936, 2;
	xor.b32  	%r909, %r908, %r936;
	shl.b32 	%r910, %r932, 4;
	shl.b32 	%r911, %r909, 1;
	xor.b32  	%r912, %r911, %r910;
	xor.b32  	%r913, %r912, %r909;
	xor.b32  	%r914, %r913, %r932;
	add.s32 	%r915, %r3, %r914;
	add.s32 	%r916, %r915, -637770787;
	cvt.rn.f32.u32 	%f1, %r916;
	fma.rn.f32 	%f2, %f1, 0f2F800000, 0f2F000000;
	fma.rn.f32 	%f3, %f2, 0f40000000, 0fBF800000;
	cvta.to.global.u64 	%rd23, %rd10;
	shl.b64 	%rd24, %rd2, 2;
	add.s64 	%rd25, %rd23, %rd24;
	st.global.f32 	[%rd25], %f3;
$L__BB0_117:
	ret;

}
	// .globl	_Z8quantizePKfPaS0_PKab
.visible .entry _Z8quantizePKfPaS0_PKab(
	.param .u64 .ptr .align 1 _Z8quantizePKfPaS0_PKab_param_0,
	.param .u64 .ptr .align 1 _Z8quantizePKfPaS0_PKab_param_1,
	.param .u64 .ptr .align 1 _Z8quantizePKfPaS0_PKab_param_2,
	.param .u64 .ptr .align 1 _Z8quantizePKfPaS0_PKab_param_3,
	.param .u8 _Z8quantizePKfPaS0_PKab_param_4
)
{
	.reg .pred 	%p<5>;
	.reg .b16 	%rs<2>;
	.reg .b32 	%r<17>;
	.reg .b32 	%f<4>;
	.reg .b64 	%rd<17>;

	ld.param.u64 	%rd1, [_Z8quantizePKfPaS0_PKab_param_0];
	ld.param.u64 	%rd2, [_Z8quantizePKfPaS0_PKab_param_1];
	ld.param.u64 	%rd3, [_Z8quantizePKfPaS0_PKab_param_2];
	ld.param.u64 	%rd4, [_Z8quantizePKfPaS0_PKab_param_3];
	ld.param.s8 	%rs1, [_Z8quantizePKfPaS0_PKab_param_4];
	mov.u32 	%r3, %ctaid.y;
	mov.u32 	%r4, %ntid.y;
	mov.u32 	%r5, %tid.y;
	mad.lo.s32 	%r1, %r3, %r4, %r5;
	mov.u32 	%r6, %ctaid.x;
	mov.u32 	%r7, %ntid.x;
	mov.u32 	%r8, %tid.x;
	mad.lo.s32 	%r2, %r6, %r7, %r8;
	setp.gt.u32 	%p1, %r1, 1023;
	setp.gt.s32 	%p2, %r2, 1023;
	or.pred  	%p3, %p1, %p2;
	@%p3 bra 	$L__BB1_2;
	cvta.to.global.u64 	%rd5, %rd3;
	cvta.to.global.u64 	%rd6, %rd4;
	cvta.to.global.u64 	%rd7, %rd1;
	cvta.to.global.u64 	%rd8, %rd2;
	setp.eq.s16 	%p4, %rs1, 0;
	selp.b32 	%r9, %r2, %r1, %p4;
	cvt.s64.s32 	%rd9, %r9;
	mul.wide.s32 	%rd10, %r9, 4;
	add.s64 	%rd11, %rd5, %rd10;
	ld.global.f32 	%f1, [%rd11];
	add.s64 	%rd12, %rd6, %rd9;
	ld.global.s8 	%r10, [%rd12];
	shl.b32 	%r11, %r1, 10;
	add.s32 	%r12, %r11, %r2;
	cvt.s64.s32 	%rd13, %r12;
	mul.wide.s32 	%rd14, %r12, 4;
	add.s64 	%rd15, %rd7, %rd14;
	ld.global.f32 	%f2, [%rd15];
	div.rn.f32 	%f3, %f2, %f1;
	cvt.rni.s32.f32 	%r13, %f3;
	add.s32 	%r14, %r13, %r10;
	min.s32 	%r15, %r14, 127;
	max.s32 	%r16, %r15, -128;
	add.s64 	%rd16, %rd8, %rd13;
	st.global.u8 	[%rd16], %r16;
$L__BB1_2:
	ret;

}
	// .globl	_Z15dequantizeTiledPKaS0_PfPKfS3_S0_S0_
.visible .entry _Z15dequantizeTiledPKaS0_PfPKfS3_S0_S0_(
	.param .u64 .ptr .align 1 _Z15dequantizeTiledPKaS0_PfPKfS3_S0_S0__param_0,
	.param .u64 .ptr .align 1 _Z15dequantizeTiledPKaS0_PfPKfS3_S0_S0__param_1,
	.param .u64 .ptr .align 1 _Z15dequantizeTiledPKaS0_PfPKfS3_S0_S0__param_2,
	.param .u64 .ptr .align 1 _Z15dequantizeTiledPKaS0_PfPKfS3_S0_S0__param_3,
	.param .u64 .ptr .align 1 _Z15dequantizeTiledPKaS0_PfPKfS3_S0_S0__param_4,
	.param .u64 .ptr .align 1 _Z15dequantizeTiledPKaS0_PfPKfS3_S0_S0__param_5,
	.param .u64 .ptr .align 1 _Z15dequantizeTiledPKaS0_PfPKfS3_S0_S0__param_6
)
{
	.reg .pred 	%p<11>;
	.reg .b16 	%rs<9>;
	.reg .b32 	%r<118>;
	.reg .b32 	%f<40>;
	.reg .b64 	%rd<35>;
	// demoted variable
	.shared .align 1 .b8 _ZZ15dequantizeTiledPKaS0_PfPKfS3_S0_S0_E4Asub[256];
	// demoted variable
	.shared .align 1 .b8 _ZZ15dequantizeTiledPKaS0_PfPKfS3_S0_S0_E4Bsub[256];
	ld.param.u64 	%rd11, [_Z15dequantizeTiledPKaS0_PfPKfS3_S0_S0__param_0];
	ld.param.u64 	%rd12, [_Z15dequantizeTiledPKaS0_PfPKfS3_S0_S0__param_1];
	ld.param.u64 	%rd13, [_Z15dequantizeTiledPKaS0_PfPKfS3_S0_S0__param_5];
	ld.param.u64 	%rd14, [_Z15dequantizeTiledPKaS0_PfPKfS3_S0_S0__param_6];
	cvta.to.global.u64 	%rd15, %rd14;
	cvta.to.global.u64 	%rd16, %rd13;
	cvta.to.global.u64 	%rd1, %rd12;
	cvta.to.global.u64 	%rd17, %rd11;
	mov.u32 	%r17, %ctaid.y;
	shl.b32 	%r18, %r17, 4;
	mov.u32 	%r19, %tid.y;
	add.s32 	%r1, %r18, %r19;
	mov.u32 	%r20, %ctaid.x;
	shl.b32 	%r21, %r20, 4;
	mov.u32 	%r22, %tid.x;
	add.s32 	%r2, %r21, %r22;
	shl.b32 	%r23, %r19, 10;
	sub.s32 	%r3, 1024, %r22;
	shl.b32 	%r24, %r19, 4;
	mov.u32 	%r25, _ZZ15dequantizeTiledPKaS0_PfPKfS3_S0_S0_E4Asub;
	add.s32 	%r4, %r25, %r24;
	add.s32 	%r5, %r4, %r22;
	sub.s32 	%r6, 1024, %r19;
	mov.u32 	%r26, _ZZ15dequantizeTiledPKaS0_PfPKfS3_S0_S0_E4Bsub;
	add.s32 	%r8, %r26, %r22;
	add.s32 	%r7, %r8, %r24;
	cvt.u64.u32 	%rd18, %r1;
	add.s64 	%rd2, %rd16, %rd18;
	cvt.s64.s32 	%rd19, %r2;
	add.s64 	%rd3, %rd15, %rd19;
	or.b32  	%r27, %r22, %r23;
	add.s32 	%r116, %r27, %r21;
	shl.b32 	%r28, %r17, 14;
	add.s32 	%r29, %r27, %r28;
	cvt.u64.u32 	%rd20, %r29;
	add.s64 	%rd34, %rd17, %rd20;
	mov.f32 	%f39, 0f00000000;
	mov.b32 	%r115, 0;
	mov.u32 	%r117, %r115;
$L__BB2_1:
	setp.gt.u32 	%p1, %r1, 1023;
	cvt.s64.s32 	%rd21, %r116;
	add.s64 	%rd6, %rd1, %rd21;
	setp.ge.u32 	%p2, %r115, %r3;
	mov.b16 	%rs7, 0;
	or.pred  	%p3, %p1, %p2;
	@%p3 bra 	$L__BB2_3;
	ld.global.u8 	%rs7, [%rd34];
$L__BB2_3:
	setp.gt.s32 	%p4, %r2, 1023;
	st.shared.u8 	[%r5], %rs7;
	setp.ge.u32 	%p5, %r115, %r6;
	mov.b16 	%rs8, 0;
	or.pred  	%p6, %p4, %p5;
	@%p6 bra 	$L__BB2_5;
	ld.global.u8 	%rs8, [%rd6];
$L__BB2_5:
	st.shared.u8 	[%r7], %rs8;
	bar.sync 	0;
	ld.global.s8 	%r31, [%rd3];
	ld.global.s8 	%r32, [%rd2];
	ld.shared.s8 	%r33, [%r4];
	sub.s32 	%r34, %r33, %r32;
	ld.shared.s8 	%r35, [%r8];
	sub.s32 	%r36, %r35, %r31;
	mul.lo.s32 	%r37, %r36, %r34;
	cvt.rn.f32.s32 	%f4, %r37;
	add.f32 	%f5, %f39, %f4;
	ld.shared.s8 	%r38, [%r4+1];
	sub.s32 	%r39, %r38, %r32;
	ld.shared.s8 	%r40, [%r8+16];
	sub.s32 	%r41, %r40, %r31;
	mul.lo.s32 	%r42, %r41, %r39;
	cvt.rn.f32.s32 	%f6, %r42;
	add.f32 	%f7, %f5, %f6;
	ld.shared.s8 	%r43, [%r4+2];
	sub.s32 	%r44, %r43, %r32;
	ld.shared.s8 	%r45, [%r8+32];
	sub.s32 	%r46, %r45, %r31;
	mul.lo.s32 	%r47, %r46, %r44;
	cvt.rn.f32.s32 	%f8, %r47;
	add.f32 	%f9, %f7, %f8;
	ld.shared.s8 	%r48, [%r4+3];
	sub.s32 	%r49, %r48, %r32;
	ld.shared.s8 	%r50, [%r8+48];
	sub.s32 	%r51, %r50, %r31;
	mul.lo.s32 	%r52, %r51, %r49;
	cvt.rn.f32.s32 	%f10, %r52;
	add.f32 	%f11, %f9, %f10;
	ld.shared.s8 	%r53, [%r4+4];
	sub.s32 	%r54, %r53, %r32;
	ld.shared.s8 	%r55, [%r8+64];
	sub.s32 	%r56, %r55, %r31;
	mul.lo.s32 	%r57, %r56, %r54;
	cvt.rn.f32.s32 	%f12, %r57;
	add.f32 	%f13, %f11, %f12;
	ld.shared.s8 	%r58, [%r4+5];
	sub.s32 	%r59, %r58, %r32;
	ld.shared.s8 	%r60, [%r8+80];
	sub.s32 	%r61, %r60, %r31;
	mul.lo.s32 	%r62, %r61, %r59;
	cvt.rn.f32.s32 	%f14, %r62;
	add.f32 	%f15, %f13, %f14;
	ld.shared.s8 	%r63, [%r4+6];
	sub.s32 	%r64, %r63, %r32;
	ld.shared.s8 	%r65, [%r8+96];
	sub.s32 	%r66, %r65, %r31;
	mul.lo.s32 	%r67, %r66, %r64;
	cvt.rn.f32.s32 	%f16, %r67;
	add.f32 	%f17, %f15, %f16;
	ld.shared.s8 	%r68, [%r4+7];
	sub.s32 	%r69, %r68, %r32;
	ld.shared.s8 	%r70, [%r8+112];
	sub.s32 	%r71, %r70, %r31;
	mul.lo.s32 	%r72, %r71, %r69;
	cvt.rn.f32.s32 	%f18, %r72;
	add.f32 	%f19, %f17, %f18;
	ld.shared.s8 	%r73, [%r4+8];
	sub.s32 	%r74, %r73, %r32;
	ld.shared.s8 	%r75, [%r8+128];
	sub.s32 	%r76, %r75, %r31;
	mul.lo.s32 	%r77, %r76, %r74;
	cvt.rn.f32.s32 	%f20, %r77;
	add.f32 	%f21, %f19, %f20;
	ld.shared.s8 	%r78, [%r4+9];
	sub.s32 	%r79, %r78, %r32;
	ld.shared.s8 	%r80, [%r8+144];
	sub.s32 	%r81, %r80, %r31;
	mul.lo.s32 	%r82, %r81, %r79;
	cvt.rn.f32.s32 	%f22, %r82;
	add.f32 	%f23, %f21, %f22;
	ld.shared.s8 	%r83, [%r4+10];
	sub.s32 	%r84, %r83, %r32;
	ld.shared.s8 	%r85, [%r8+160];
	sub.s32 	%r86, %r85, %r31;
	mul.lo.s32 	%r87, %r86, %r84;
	cvt.rn.f32.s32 	%f24, %r87;
	add.f32 	%f25, %f23, %f24;
	ld.shared.s8 	%r88, [%r4+11];
	sub.s32 	%r89, %r88, %r32;
	ld.shared.s8 	%r90, [%r8+176];
	sub.s32 	%r91, %r90, %r31;
	mul.lo.s32 	%r92, %r91, %r89;
	cvt.rn.f32.s32 	%f26, %r92;
	add.f32 	%f27, %f25, %f26;
	ld.shared.s8 	%r93, [%r4+12];
	sub.s32 	%r94, %r93, %r32;
	ld.shared.s8 	%r95, [%r8+192];
	sub.s32 	%r96, %r95, %r31;
	mul.lo.s32 	%r97, %r96, %r94;
	cvt.rn.f32.s32 	%f28, %r97;
	add.f32 	%f29, %f27, %f28;
	ld.shared.s8 	%r98, [%r4+13];
	sub.s32 	%r99, %r98, %r32;
	ld.shared.s8 	%r100, [%r8+208];
	sub.s32 	%r101, %r100, %r31;
	mul.lo.s32 	%r102, %r101, %r99;
	cvt.rn.f32.s32 	%f30, %r102;
	add.f32 	%f31, %f29, %f30;
	ld.shared.s8 	%r103, [%r4+14];
	sub.s32 	%r104, %r103, %r32;
	ld.shared.s8 	%r105, [%r8+224];
	sub.s32 	%r106, %r105, %r31;
	mul.lo.s32 	%r107, %r106, %r104;
	cvt.rn.f32.s32 	%f32, %r107;
	add.f32 	%f33, %f31, %f32;
	ld.shared.s8 	%r108, [%r4+15];
	sub.s32 	%r109, %r108, %r32;
	ld.shared.s8 	%r110, [%r8+240];
	sub.s32 	%r111, %r110, %r31;
	mul.lo.s32 	%r112, %r111, %r109;
	cvt.rn.f32.s32 	%f34, %r112;
	add.f32 	%f39, %f33, %f34;
	bar.sync 	0;
	add.s32 	%r117, %r117, 1;
	add.s32 	%r116, %r116, 16384;
	add.s32 	%r115, %r115, 16;
	add.s64 	%rd34, %rd34, 16;
	setp.ne.s32 	%p7, %r117, 64;
	@%p7 bra 	$L__BB2_1;
	setp.gt.s32 	%p8, %r2, 1023;
	setp.gt.u32 	%p9, %r1, 1023;
	or.pred  	%p10, %p9, %p8;
	@%p10 bra 	$L__BB2_8;
	ld.param.u64 	%rd33, [_Z15dequantizeTiledPKaS0_PfPKfS3_S0_S0__param_4];
	ld.param.u64 	%rd32, [_Z15dequantizeTiledPKaS0_PfPKfS3_S0_S0__param_3];
	ld.param.u64 	%rd31, [_Z15dequantizeTiledPKaS0_PfPKfS3_S0_S0__param_2];
	cvta.to.global.u64 	%rd22, %rd32;
	mul.wide.u32 	%rd23, %r1, 4;
	add.s64 	%rd24, %rd22, %rd23;
	ld.global.f32 	%f35, [%rd24];
	cvta.to.global.u64 	%rd25, %rd33;
	mul.wide.s32 	%rd26, %r2, 4;
	add.s64 	%rd27, %rd25, %rd26;
	ld.global.f32 	%f36, [%rd27];
	mul.f32 	%f37, %f35, %f36;
	mul.f32 	%f38, %f39, %f37;
	shl.b32 	%r113, %r1, 10;
	add.s32 	%r114, %r113, %r2;
	cvta.to.global.u64 	%rd28, %rd31;
	mul.wide.s32 	%rd29, %r114, 4;
	add.s64 	%rd30, %rd28, %rd29;
	st.global.f32 	[%rd30], %f38;
$L__BB2_8:
	ret;

}


// ===== COMPILED SASS (sm_100) =====

	.target	sm_100

	.elftype	@"ET_EXEC"


//--------------------- .note.nv.tkinfo           --------------------------
	.section	.note.nv.tkinfo,"",@"SHT_NOTE"
	.sectionflags	@"SHF_NOTE_NV_TKINFO"
	.tkinfo
        /*0018*/ 	.word	0x00000002
        /*0030*/ 	.string	""
        /*0030*/ 	.string	"ptxas"
        /*0030*/ 	.string	"Cuda compilation tools, release 13.0, V13.0.88"
        /*0030*/ 	.string	"Build cuda_13.0.r13.0/compiler.36424714_0"
        /*0030*/ 	.string	"-arch sm_100 -m 64 "



//--------------------- .note.nv.cuinfo           --------------------------
	.section	.note.nv.cuinfo,"",@"SHT_NOTE"
	.sectionflags	@"SHF_NOTE_NV_CUINFO"
        /*0018*/ 	.short	0x0002
        /*001a*/ 	.short	0x0064
        /*001c*/ 	.short	0x0082
	.zero		2


//--------------------- .nv.info                  --------------------------
	.section	.nv.info,"",@"SHT_CUDA_INFO"
	.align	4


	//----- nvinfo : EIATTR_REGCOUNT
	.align		4
        /*0000*/ 	.byte	0x04, 0x2f
        /*0002*/ 	.short	(.L_10 - .L_9)
	.align		4
.L_9:
        /*0004*/ 	.word	index@(_Z4initPfj)
        /*0008*/ 	.word	0x0000001f


	//----- nvinfo : EIATTR_FRAME_SIZE
	.align		4
.L_10:
        /*000c*/ 	.byte	0x04, 0x11
        /*000e*/ 	.short	(.L_12 - .L_11)
	.align		4
.L_11:
        /*0010*/ 	.word	index@(_Z4initPfj)
        /*0014*/ 	.word	0x00000030


	//----- nvinfo : EIATTR_REGCOUNT
	.align		4
.L_12:
        /*0018*/ 	.byte	0x04, 0x2f
        /*001a*/ 	.short	(.L_14 - .L_13)
	.align		4
.L_13:
        /*001c*/ 	.word	index@(_Z8quantizePKfPaS0_PKab)
        /*0020*/ 	.word	0x00000011


	//----- nvinfo : EIATTR_FRAME_SIZE
	.align		4
.L_14:
        /*0024*/ 	.byte	0x04, 0x11
        /*0026*/ 	.short	(.L_16 - .L_15)
	.align		4
.L_15:
        /*0028*/ 	.word	index@($__internal_0_$__cuda_sm3x_div_rn_noftz_f32_slowpath)
        /*002c*/ 	.word	0x00000000


	//----- nvinfo : EIATTR_FRAME_SIZE
	.align		4
.L_16:
        /*0030*/ 	.byte	0x04, 0x11
        /*0032*/ 	.short	(.L_18 - .L_17)
	.align		4
.L_17:
        /*0034*/ 	.word	index@(_Z8quantizePKfPaS0_PKab)
        /*0038*/ 	.word	0x00000000


	//----- nvinfo : EIATTR_REGCOUNT
	.align		4
.L_18:
        /*003c*/ 	.byte	0x04, 0x2f
        /*003e*/ 	.short	(.L_20 - .L_19)
	.align		4
.L_19:
        /*0040*/ 	.word	index@(_Z15dequantizeTiledPKaS0_PfPKfS3_S0_S0_)
        /*0044*/ 	.word	0x00000020


	//----- nvinfo : EIATTR_FRAME_SIZE
	.align		4
.L_20:
        /*0048*/ 	.byte	0x04, 0x11
        /*004a*/ 	.short	(.L_22 - .L_21)
	.align		4
.L_21:
        /*004c*/ 	.word	index@(_Z15dequantizeTiledPKaS0_PfPKfS3_S0_S0_)
        /*0050*/ 	.word	0x00000000


	//----- nvinfo : EIATTR_MIN_STACK_SIZE
	.align		4
.L_22:
        /*0054*/ 	.byte	0x04, 0x12
        /*0056*/ 	.short	(.L_24 - .L_23)
	.align		4
.L_23:
        /*0058*/ 	.word	index@(_Z15dequantizeTiledPKaS0_PfPKfS3_S0_S0_)
        /*005c*/ 	.word	0x00000000


	//----- nvinfo : EIATTR_MIN_STACK_SIZE
	.align		4
.L_24:
        /*0060*/ 	.byte	0x04, 0x12
        /*0062*/ 	.short	(.L_26 - .L_25)
	.align		4
.L_25:
        /*0064*/ 	.word	index@(_Z8quantizePKfPaS0_PKab)
        /*0068*/ 	.word	0x00000000


	//----- nvinfo : EIATTR_MIN_STACK_SIZE
	.align		4
.L_26:
        /*006c*/ 	.byte	0x04, 0x12
        /*006e*/ 	.short	(.L_28 - .L_27)
	.align		4
.L_27:
        /*0070*/ 	.word	index@(_Z4initPfj)
        /*0074*/ 	.word	0x00000030
.L_28:


//--------------------- .nv.compat                --------------------------
	.section	.nv.compat,"",@"SHT_CUDA_COMPAT_INFO"
	.align	4
        /*0000*/ 	.byte	0x02, 0x09, 0x00, 0x00, 0x02, 0x02, 0x01, 0x00, 0x02, 0x05, 0x05, 0x00, 0x03, 0x07, 0x01, 0x01
        /*0010*/ 	.byte	0x02, 0x03, 0x00, 0x00, 0x02, 0x06, 0x01, 0x00, 0x04, 0x0b, 0x08, 0x00, 0x01, 0x00, 0x00, 0x00
        /*0020*/ 	.byte	0x00, 0x00, 0x00, 0x00


//--------------------- .nv.info._Z15dequantizeTiledPKaS0_PfPKfS3_S0_S0_ --------------------------
	.section	.nv.info._Z15dequantizeTiledPKaS0_PfPKfS3_S0_S0_,"",@"SHT_CUDA_INFO"
	.sectionflags	@""
	.align	4


	//----- nvinfo : EIATTR_CUDA_API_VERSION
	.align		4
        /*0000*/ 	.byte	0x04, 0x37
        /*0002*/ 	.short	(.L_30 - .L_29)
.L_29:
        /*0004*/ 	.word	0x00000082


	//----- nvinfo : EIATTR_KPARAM_INFO
	.align		4
.L_30:
        /*0008*/ 	.byte	0x04, 0x17
        /*000a*/ 	.short	(.L_32 - .L_31)
.L_31:
        /*000c*/ 	.word	0x00000000
        /*0010*/ 	.short	0x0006
        /*0012*/ 	.short	0x0030
        /*0014*/ 	.byte	0x00, 0xf5, 0x21, 0x00


	//----- nvinfo : EIATTR_KPARAM_INFO
	.align		4
.L_32:
        /*0018*/ 	.byte	0x04, 0x17
        /*001a*/ 	.short	(.L_34 - .L_33)
.L_33:
        /*001c*/ 	.word	0x00000000
        /*0020*/ 	.short	0x0005
        /*0022*/ 	.short	0x0028
        /*0024*/ 	.byte	0x00, 0xf5, 0x21, 0x00


	//----- nvinfo : EIATTR_KPARAM_INFO
	.align		4
.L_34:
        /*0028*/ 	.byte	0x04, 0x17
        /*002a*/ 	.short	(.L_36 - .L_35)
.L_35:
        /*002c*/ 	.word	0x00000000
        /*0030*/ 	.short	0x0004
        /*0032*/ 	.short	0x0020
        /*0034*/ 	.byte	0x00, 0xf5, 0x21, 0x00


	//----- nvinfo : EIATTR_KPARAM_INFO
	.align		4
.L_36:
        /*0038*/ 	.byte	0x04, 0x17
        /*003a*/ 	.short	(.L_38 - .L_37)
.L_37:
        /*003c*/ 	.word	0x00000000
        /*0040*/ 	.short	0x0003
        /*0042*/ 	.short	0x0018
        /*0044*/ 	.byte	0x00, 0xf5, 0x21, 0x00


	//----- nvinfo : EIATTR_KPARAM_INFO
	.align		4
.L_38:
        /*0048*/ 	.byte	0x04, 0x17
        /*004a*/ 	.short	(.L_40 - .L_39)
.L_39:
        /*004c*/ 	.word	0x00000000
        /*0050*/ 	.short	0x0002
        /*0052*/ 	.short	0x0010
        /*0054*/ 	.byte	0x00, 0xf5, 0x21, 0x00


	//----- nvinfo : EIATTR_KPARAM_INFO
	.align		4
.L_40:
        /*0058*/ 	.byte	0x04, 0x17
        /*005a*/ 	.short	(.L_42 - .L_41)
.L_41:
        /*005c*/ 	.word	0x00000000
        /*0060*/ 	.short	0x0001
        /*0062*/ 	.short	0x0008
        /*0064*/ 	.byte	0x00, 0xf5, 0x21, 0x00


	//----- nvinfo : EIATTR_KPARAM_INFO
	.align		4
.L_42:
        /*0068*/ 	.byte	0x04, 0x17
        /*006a*/ 	.short	(.L_44 - .L_43)
.L_43:
        /*006c*/ 	.word	0x00000000
        /*0070*/ 	.short	0x0000
        /*0072*/ 	.short	0x0000
        /*0074*/ 	.byte	0x00, 0xf5, 0x21, 0x00


	//----- nvinfo : EIATTR_SPARSE_MMA_MASK
	.align		4
.L_44:
        /*0078*/ 	.byte	0x03, 0x50
        /*007a*/ 	.short	0x0000


	//----- nvinfo : EIATTR_MAXREG_COUNT
	.align		4
        /*007c*/ 	.byte	0x03, 0x1b
        /*007e*/ 	.short	0x00ff


	//----- nvinfo : EIATTR_NUM_BARRIERS
	.align		4
        /*0080*/ 	.byte	0x02, 0x4c
        /*0082*/ 	.byte	0x01
	.zero		1


	//----- nvinfo : EIATTR_MERCURY_ISA_VERSION
	.align		4
        /*0084*/ 	.byte	0x03, 0x5f
        /*0086*/ 	.short	0x0101


	//----- nvinfo : EIATTR_VRC_CTA_INIT_COUNT
	.align		4
        /*0088*/ 	.byte	0x02, 0x4a
	.zero		1
	.zero		1


	//----- nvinfo : EIATTR_EXIT_INSTR_OFFSETS
	.align		4
        /*008c*/ 	.byte	0x04, 0x1c
        /*008e*/ 	.short	(.L_46 - .L_45)


	//   ....[0]....
.L_45:
        /*0090*/ 	.word	0x00000ad0


	//   ....[1]....
        /*0094*/ 	.word	0x00000ba0


	//----- nvinfo : EIATTR_CBANK_PARAM_SIZE
	.align		4
.L_46:
        /*0098*/ 	.byte	0x03, 0x19
        /*009a*/ 	.short	0x0038


	//----- nvinfo : EIATTR_PARAM_CBANK
	.align		4
        /*009c*/ 	.byte	0x04, 0x0a
        /*009e*/ 	.short	(.L_48 - .L_47)
	.align		4
.L_47:
        /*00a0*/ 	.word	index@(.nv.constant0._Z15dequantizeTiledPKaS0_PfPKfS3_S0_S0_)
        /*00a4*/ 	.short	0x0380
        /*00a6*/ 	.short	0x0038


	//----- nvinfo : EIATTR_SW_WAR
	.align		4
.L_48:
        /*00a8*/ 	.byte	0x04, 0x36
        /*00aa*/ 	.short	(.L_50 - .L_49)
.L_49:
        /*00ac*/ 	.word	0x00000008
.L_50:


//--------------------- .nv.info._Z8quantizePKfPaS0_PKab --------------------------
	.section	.nv.info._Z8quantizePKfPaS0_PKab,"",@"SHT_CUDA_INFO"
	.sectionflags	@""
	.align	4


	//----- nvinfo : EIATTR_CUDA_API_VERSION
	.align		4
        /*0000*/ 	.byte	0x04, 0x37
        /*0002*/ 	.short	(.L_52 - .L_51)
.L_51:
        /*0004*/ 	.word	0x00000082


	//----- nvinfo : EIATTR_KPARAM_INFO
	.align		4
.L_52:
        /*0008*/ 	.byte	0x04, 0x17
        /*000a*/ 	.short	(.L_54 - .L_53)
.L_53:
        /*000c*/ 	.word	0x00000000
        /*0010*/ 	.short	0x0004
        /*0012*/ 	.short	0x0020
        /*0014*/ 	.byte	0x00, 0xf0, 0x05, 0x00


	//----- nvinfo : EIATTR_KPARAM_INFO
	.align		4
.L_54:
        /*0018*/ 	.byte	0x04, 0x17
        /*001a*/ 	.short	(.L_56 - .L_55)
.L_55:
        /*001c*/ 	.word	0x00000000
        /*0020*/ 	.short	0x0003
        /*0022*/ 	.short	0x0018
        /*0024*/ 	.byte	0x00, 0xf5, 0x21, 0x00


	//----- nvinfo : EIATTR_KPARAM_INFO
	.align		4
.L_56:
        /*0028*/ 	.byte	0x04, 0x17
        /*002a*/ 	.short	(.L_58 - .L_57)
.L_57:
        /*002c*/ 	.word	0x00000000
        /*0030*/ 	.short	0x0002
        /*0032*/ 	.short	0x0010
        /*0034*/ 	.byte	0x00, 0xf5, 0x21, 0x00


	//----- nvinfo : EIATTR_KPARAM_INFO
	.align		4
.L_58:
        /*0038*/ 	.byte	0x04, 0x17
        /*003a*/ 	.short	(.L_60 - .L_59)
.L_59:
        /*003c*/ 	.word	0x00000000
        /*0040*/ 	.short	0x0001
        /*0042*/ 	.short	0x0008
        /*0044*/ 	.byte	0x00, 0xf5, 0x21, 0x00


	//----- nvinfo : EIATTR_KPARAM_INFO
	.align		4
.L_60:
        /*0048*/ 	.byte	0x04, 0x17
        /*004a*/ 	.short	(.L_62 - .L_61)
.L_61:
        /*004c*/ 	.word	0x00000000
        /*0050*/ 	.short	0x0000
        /*0052*/ 	.short	0x0000
        /*0054*/ 	.byte	0x00, 0xf5, 0x21, 0x00


	//----- nvinfo : EIATTR_SPARSE_MMA_MASK
	.align		4
.L_62:
        /*0058*/ 	.byte	0x03, 0x50
        /*005a*/ 	.short	0x0000


	//----- nvinfo : EIATTR_MAXREG_COUNT
	.align		4
        /*005c*/ 	.byte	0x03, 0x1b
        /*005e*/ 	.short	0x00ff


	//----- nvinfo : EIATTR_MERCURY_ISA_VERSION
	.align		4
        /*0060*/ 	.byte	0x03, 0x5f
        /*0062*/ 	.short	0x0101


	//----- nvinfo : EIATTR_VRC_CTA_INIT_COUNT
	.align		4
        /*0064*/ 	.byte	0x02, 0x4a
	.zero		1
	.zero		1


	//----- nvinfo : EIATTR_EXIT_INSTR_OFFSETS
	.align		4
        /*0068*/ 	.byte	0x04, 0x1c
        /*006a*/ 	.short	(.L_64 - .L_63)


	//   ....[0]....
.L_63:
        /*006c*/ 	.word	0x000000b0


	//   ....[1]....
        /*0070*/ 	.word	0x00000300


	//----- nvinfo : EIATTR_CRS_STACK_SIZE
	.align		4
.L_64:
        /*0074*/ 	.byte	0x04, 0x1e
        /*0076*/ 	.short	(.L_66 - .L_65)
.L_65:
        /*0078*/ 	.word	0x00000000


	//----- nvinfo : EIATTR_CBANK_PARAM_SIZE
	.align		4
.L_66:
        /*007c*/ 	.byte	0x03, 0x19
        /*007e*/ 	.short	0x0021


	//----- nvinfo : EIATTR_PARAM_CBANK
	.align		4
        /*0080*/ 	.byte	0x04, 0x0a
        /*0082*/ 	.short	(.L_68 - .L_67)
	.align		4
.L_67:
        /*0084*/ 	.word	index@(.nv.constant0._Z8quantizePKfPaS0_PKab)
        /*0088*/ 	.short	0x0380
        /*008a*/ 	.short	0x0021


	//----- nvinfo : EIATTR_SW_WAR
	.align		4
.L_68:
        /*008c*/ 	.byte	0x04, 0x36
        /*008e*/ 	.short	(.L_70 - .L_69)
.L_69:
        /*0090*/ 	.word	0x00000008
.L_70:


//--------------------- .nv.info._Z4initPfj       --------------------------
	.section	.nv.info._Z4initPfj,"",@"SHT_CUDA_INFO"
	.sectionflags	@""
	.align	4


	//----- nvinfo : EIATTR_CUDA_API_VERSION
	.align		4
        /*0000*/ 	.byte	0x04, 0x37
        /*0002*/ 	.short	(.L_72 - .L_71)
.L_71:
        /*0004*/ 	.word	0x00000082


	//----- nvinfo : EIATTR_KPARAM_INFO
	.align		4
.L_72:
        /*0008*/ 	.byte	0x04, 0x17
        /*000a*/ 	.short	(.L_74 - .L_73)
.L_73:
        /*000c*/ 	.word	0x00000000
        /*0010*/ 	.short	0x0001
        /*0012*/ 	.short	0x0008
        /*0014*/ 	.byte	0x00, 0xf0, 0x11, 0x00


	//----- nvinfo : EIATTR_KPARAM_INFO
	.align		4
.L_74:
        /*0018*/ 	.byte	0x04, 0x17
        /*001a*/ 	.short	(.L_76 - .L_75)
.L_75:
        /*001c*/ 	.word	0x00000000
        /*0020*/ 	.short	0x0000
        /*0022*/ 	.short	0x0000
        /*0024*/ 	.byte	0x00, 0xf5, 0x21, 0x00


	//----- nvinfo : EIATTR_SPARSE_MMA_MASK
	.align		4
.L_76:
        /*0028*/ 	.byte	0x03, 0x50
        /*002a*/ 	.short	0x0000


	//----- nvinfo : EIATTR_MAXREG_COUNT
	.align		4
        /*002c*/ 	.byte	0x03, 0x1b
        /*002e*/ 	.short	0x00ff


	//----- nvinfo : EIATTR_MERCURY_ISA_VERSION
	.align		4
        /*0030*/ 	.byte	0x03, 0x5f
        /*0032*/ 	.short	0x0101


	//----- nvinfo : EIATTR_VRC_CTA_INIT_COUNT
	.align		4
        /*0034*/ 	.byte	0x02, 0x4a
	.zero		1
	.zero		1


	//----- nvinfo : EIATTR_EXIT_INSTR_OFFSETS
	.align		4
        /*0038*/ 	.byte	0x04, 0x1c
        /*003a*/ 	.short	(.L_78 - .L_77)


	//   ....[0]....
.L_77:
        /*003c*/ 	.word	0x000000c0


	//   ....[1]....
        /*0040*/ 	.word	0x00002800


	//----- nvinfo : EIATTR_CRS_STACK_SIZE
	.align		4
.L_78:
        /*0044*/ 	.byte	0x04, 0x1e
        /*0046*/ 	.short	(.L_80 - .L_79)
.L_79:
        /*0048*/ 	.word	0x00000000


	//----- nvinfo : EIATTR_CBANK_PARAM_SIZE
	.align		4
.L_80:
        /*004c*/ 	.byte	0x03, 0x19
        /*004e*/ 	.short	0x000c


	//----- nvinfo : EIATTR_PARAM_CBANK
	.align		4
        /*0050*/ 	.byte	0x04, 0x0a
        /*0052*/ 	.short	(.L_82 - .L_81)
	.align		4
.L_81:
        /*0054*/ 	.word	index@(.nv.constant0._Z4initPfj)
        /*0058*/ 	.short	0x0380
        /*005a*/ 	.short	0x000c


	//----- nvinfo : EIATTR_SW_WAR
	.align		4
.L_82:
        /*005c*/ 	.byte	0x04, 0x36
        /*005e*/ 	.short	(.L_84 - .L_83)
.L_83:
        /*0060*/ 	.word	0x00000008
.L_84:


//--------------------- .nv.callgraph             --------------------------
	.section	.nv.callgraph,"",@"SHT_CUDA_CALLGRAPH"
	.align	4
	.sectionentsize	8
	.align		4
        /*0000*/ 	.word	0x00000000
	.align		4
        /*0004*/ 	.word	0xffffffff
	.align		4
        /*0008*/ 	.word	0x00000000
	.align		4
        /*000c*/ 	.word	0xfffffffe
	.align		4
        /*0010*/ 	.word	0x00000000
	.align		4
        /*0014*/ 	.word	0xfffffffd
	.align		4
        /*0018*/ 	.word	0x00000000
	.align		4
        /*001c*/ 	.word	0xfffffffc


//--------------------- .nv.constant4             --------------------------
	.section	.nv.constant4,"a",@progbits
	.align	8
	.align		8
.nv.constant4:
        /*0000*/ 	.dword	precalc_xorwow_matrix
	.align		8
        /*0008*/ 	.dword	precalc_xorwow_offset_matrix
	.align		8
        /*0010*/ 	.dword	mrg32k3aM1
	.align		8
        /*0018*/ 	.dword	mrg32k3aM2
	.align		8
        /*0020*/ 	.dword	mrg32k3aM1SubSeq
	.align		8
        /*0028*/ 	.dword	mrg32k3aM2SubSeq
	.align		8
        /*0030*/ 	.dword	mrg32k3aM1Seq
	.align		8
        /*0038*/ 	.dword	mrg32k3aM2Seq


//--------------------- .nv.constant3             --------------------------
	.section	.nv.constant3,"a",@progbits
	.align	8
.nv.constant3:
	.type		__cr_lgamma_table,@object
	.size		__cr_lgamma_table,(.L_8 - __cr_lgamma_table)
__cr_lgamma_table:
        /*0000*/ 	.byte	0x00, 0x00, 0x00, 0x00, 0x00, 0x00, 0x00, 0x00, 0x00, 0x00, 0x00, 0x00, 0x00, 0x00, 0x00, 0x00
        /*0010*/ 	.byte	0xef, 0x39, 0xfa, 0xfe, 0x42, 0x2e, 0xe6, 0x3f, 0x02, 0x20, 0x2a, 0xfa, 0x0b, 0xab, 0xfc, 0x3f
        /*0020*/ 	.byte	0xf9, 0x2c, 0x92, 0x7c, 0xa7, 0x6c, 0x09, 0x40, 0xc9, 0x79, 0x44, 0x3c, 0x64, 0x26, 0x13, 0x40
        /*0030*/ 	.byte	0xca, 0x01, 0xcf, 0x3a, 0x27, 0x51, 0x1a, 0x40, 0x30, 0xcc, 0x2d, 0xf3, 0xe1, 0x0c, 0x21, 0x40
        /*0040*/ 	.byte	0x0d, 0xb7, 0xfc, 0x82, 0x8e, 0x35, 0x25, 0x40
.L_8:


//--------------------- .text._Z15dequantizeTiledPKaS0_PfPKfS3_S0_S0_ --------------------------
	.section	.text._Z15dequantizeTiledPKaS0_PfPKfS3_S0_S0_,"ax",@progbits
	.align	128
        .global         _Z15dequantizeTiledPKaS0_PfPKfS3_S0_S0_
        .type           _Z15dequantizeTiledPKaS0_PfPKfS3_S0_S0_,@function
        .size           _Z15dequantizeTiledPKaS0_PfPKfS3_S0_S0_,(.L_x_29 - _Z15dequantizeTiledPKaS0_PfPKfS3_S0_S0_)
        .other          _Z15dequantizeTiledPKaS0_PfPKfS3_S0_S0_,@"STO_CUDA_ENTRY STV_DEFAULT"
_Z15dequantizeTiledPKaS0_PfPKfS3_S0_S0_:
.text._Z15dequantizeTiledPKaS0_PfPKfS3_S0_S0_:
[----:B------:R-:W-:Y:S01]  /*0000*/  LDC R1, c[0x0][0x37c] ;  /* 0x0000df00ff017b82 */ /* 0x000fe20000000800 */
[----:B------:R-:W0:Y:S07]  /*0010*/  S2R R7, SR_TID.Y ;  /* 0x0000000000077919 */ /* 0x000e2e0000002200 */
[----:B------:R-:W1:Y:S01]  /*0020*/  S2UR UR7, SR_CgaCtaId ;  /* 0x00000000000779c3 */ /* 0x000e620000008800 */
[----:B------:R-:W2:Y:S01]  /*0030*/  LDCU.64 UR10, c[0x0][0x3a8] ;  /* 0x00007500ff0a77ac */ /* 0x000ea20008000a00 */
[----:B------:R-:W-:Y:S01]  /*0040*/  HFMA2 R19, -RZ, RZ, 0, 0 ;  /* 0x00000000ff137431 */ /* 0x000fe200000001ff */
[----:B------:R-:W3:Y:S01]  /*0050*/  S2R R0, SR_TID.X ;  /* 0x0000000000007919 */ /* 0x000ee20000002100 */
[----:B------:R-:W4:Y:S01]  /*0060*/  LDCU.64 UR14, c[0x0][0x380] ;  /* 0x00007000ff0e77ac */ /* 0x000f220008000a00 */
[----:B------:R-:W5:Y:S01]  /*0070*/  S2R R13, SR_CTAID.X ;  /* 0x00000000000d7919 */ /* 0x000f620000002500 */
[----:B------:R-:W4:Y:S01]  /*0080*/  LDCU.64 UR12, c[0x0][0x3b0] ;  /* 0x00007600ff0c77ac */ /* 0x000f220008000a00 */
[----:B------:R-:W2:Y:S01]  /*0090*/  S2R R2, SR_CTAID.Y ;  /* 0x0000000000027919 */ /* 0x000ea20000002600 */
[----:B------:R-:W-:Y:S01]  /*00a0*/  UMOV UR4, 0x400 ;  /* 0x0000040000047882 */ /* 0x000fe20000000000 */
[----:B------:R-:W0:Y:S01]  /*00b0*/  LDCU.64 UR8, c[0x0][0x358] ;  /* 0x00006b00ff0877ac */ /* 0x000e220008000a00 */
[----:B------:R-:W-:Y:S01]  /*00c0*/  UIADD3 UR5, UPT, UPT, UR4, 0x100, URZ ;  /* 0x0000010004057890 */ /* 0x000fe2000fffe0ff */
[----:B------:R-:W2:Y:S03]  /*00d0*/  LDCU.64 UR16, c[0x0][0x388] ;  /* 0x00007100ff1077ac */ /* 0x000ea60008000a00 */
[----:B-1----:R-:W-:-:S02]  /*00e0*/  ULEA UR6, UR7, UR5, 0x18 ;  /* 0x0000000507067291 */ /* 0x002fc4000f8ec0ff */
[----:B------:R-:W-:Y:S01]  /*00f0*/  ULEA UR4, UR7, UR4, 0x18 ;  /* 0x0000000407047291 */ /* 0x000fe2000f8ec0ff */
[----:B------:R-:W-:Y:S01]  /*0100*/  UMOV UR5, URZ ;  /* 0x000000ff00057c82 */ /* 0x000fe20008000000 */
[----:B0-----:R-:W-:-:S04]  /*0110*/  SHF.L.U32 R3, R7, 0xa, RZ ;  /* 0x0000000a07037819 */ /* 0x001fc800000006ff */
[----:B------:R-:W-:Y:S01]  /*0120*/  LEA R15, R7, UR4, 0x4 ;  /* 0x00000004070f7c11 */ /* 0x000fe2000f8e20ff */
[----:B------:R-:W-:Y:S01]  /*0130*/  UMOV UR4, URZ ;  /* 0x000000ff00047c82 */ /* 0x000fe20008000000 */
[C---:B---3--:R-:W-:Y:S02]  /*0140*/  LOP3.LUT R3, R0.reuse, R3, RZ, 0xfc, !PT ;  /* 0x0000000300037212 */ /* 0x048fe400078efcff */
[C---:B------:R-:W-:Y:S01]  /*0150*/  IADD3 R14, PT, PT, R0.reuse, UR6, RZ ;  /* 0x00000006000e7c10 */ /* 0x040fe2000fffe0ff */
[----:B-----5:R-:W-:Y:S01]  /*0160*/  IMAD R10, R13, 0x10, R0 ;  /* 0x000000100d0a7824 */ /* 0x020fe200078e0200 */
[----:B------:R-:W-:Y:S01]  /*0170*/  IADD3 R16, PT, PT, -R7, 0x400, RZ ;  /* 0x0000040007107810 */ /* 0x000fe20007ffe1ff */
[----:B------:R-:W-:Y:S01]  /*0180*/  IMAD R13, R13, 0x10, R3 ;  /* 0x000000100d0d7824 */ /* 0x000fe200078e0203 */
[----:B------:R-:W-:Y:S01]  /*0190*/  IADD3 R21, PT, PT, -R0, 0x400, RZ ;  /* 0x0000040000157810 */ /* 0x000fe20007ffe1ff */
[----:B------:R-:W-:Y:S01]  /*01a0*/  IMAD R14, R7, 0x10, R14 ;  /* 0x00000010070e7824 */ /* 0x000fe200078e020e */
[----:B--2---:R-:W-:-:S02]  /*01b0*/  LEA R11, R2, R7, 0x4 ;  /* 0x00000007020b7211 */ /* 0x004fc400078e20ff */
[----:B------:R-:W-:Y:S02]  /*01c0*/  LEA R3, R2, R3, 0xe ;  /* 0x0000000302037211 */ /* 0x000fe400078e70ff */
[----:B------:R-:W-:Y:S02]  /*01d0*/  IADD3 R2, P0, PT, R11, UR10, RZ ;  /* 0x0000000a0b027c10 */ /* 0x000fe4000ff1e0ff */
[----:B----4-:R-:W-:Y:S02]  /*01e0*/  IADD3 R8, P2, PT, R3, UR14, RZ ;  /* 0x0000000e03087c10 */ /* 0x010fe4000ff5e0ff */
[C---:B------:R-:W-:Y:S01]  /*01f0*/  IADD3 R4, P1, PT, R10.reuse, UR12, RZ ;  /* 0x0000000c0a047c10 */ /* 0x040fe2000ff3e0ff */
[----:B------:R-:W-:Y:S01]  /*0200*/  IMAD.X R3, RZ, RZ, UR11, P0 ;  /* 0x0000000bff037e24 */ /* 0x000fe200080e06ff */
[----:B------:R-:W-:Y:S01]  /*0210*/  IADD3 R12, PT, PT, R15, R0, RZ ;  /* 0x000000000f0c7210 */ /* 0x000fe20007ffe0ff */
[----:B------:R-:W-:Y:S01]  /*0220*/  IMAD.X R9, RZ, RZ, UR15, P2 ;  /* 0x0000000fff097e24 */ /* 0x000fe200090e06ff */
[----:B------:R-:W-:-:S09]  /*0230*/  LEA.HI.X.SX32 R5, R10, UR13, 0x1, P1 ;  /* 0x0000000d0a057c11 */ /* 0x000fd200088f0eff */
.L_x_0:
[----:B------:R-:W-:Y:S02]  /*0240*/  ISETP.LE.U32.AND P0, PT, R21, UR4, PT ;  /* 0x0000000415007c0c */ /* 0x000fe4000bf03070 */
[----:B------:R-:W-:Y:S02]  /*0250*/  ISETP.LE.U32.AND P1, PT, R16, UR4, PT ;  /* 0x0000000410007c0c */ /* 0x000fe4000bf23070 */
[----:B------:R-:W-:Y:S02]  /*0260*/  ISETP.GT.U32.OR P0, PT, R11, 0x3ff, P0 ;  /* 0x000003ff0b00780c */ /* 0x000fe40000704470 */
[----:B------:R-:W-:Y:S02]  /*0270*/  ISETP.GT.OR P1, PT, R10, 0x3ff, P1 ;  /* 0x000003ff0a00780c */ /* 0x000fe40000f24670 */
[----:B------:R-:W-:Y:S02]  /*0280*/  IADD3 R6, P2, PT, R13, UR16, RZ ;  /* 0x000000100d067c10 */ /* 0x000fe4000ff5e0ff */
[----:B------:R-:W-:-:S02]  /*0290*/  PRMT R27, RZ, 0x7610, R27 ;  /* 0x00007610ff1b7816 */ /* 0x000fc4000000001b */
[----:B------:R-:W-:Y:S02]  /*02a0*/  PRMT R29, RZ, 0x7610, R29 ;  /* 0x00007610ff1d7816 */ /* 0x000fe4000000001d */
[----:B------:R-:W-:-:S03]  /*02b0*/  LEA.HI.X.SX32 R7, R13, UR17, 0x1, P2 ;  /* 0x000000110d077c11 */ /* 0x000fc600090f0eff */
[----:B------:R-:W2:Y:S04]  /*02c0*/  @!P0 LDG.E.U8 R27, desc[UR8][R8.64] ;  /* 0x00000008081b8981 */ /* 0x000ea8000c1e1100 */
[----:B------:R-:W3:Y:S04]  /*02d0*/  @!P1 LDG.E.U8 R29, desc[UR8][R6.64] ;  /* 0x00000008061d9981 */ /* 0x000ee8000c1e1100 */
[----:B--2---:R-:W-:Y:S04]  /*02e0*/  STS.U8 [R12], R27 ;  /* 0x0000001b0c007388 */ /* 0x004fe80000000000 */
[----:B---3--:R-:W-:Y:S01]  /*02f0*/  STS.U8 [R14], R29 ;  /* 0x0000001d0e007388 */ /* 0x008fe20000000000 */
[----:B------:R-:W-:Y:S06]  /*0300*/  BAR.SYNC.DEFER_BLOCKING 0x0 ;  /* 0x0000000000007b1d */ /* 0x000fec0000010000 */
[----:B------:R-:W2:Y:S04]  /*0310*/  LDG.E.S8 R17, desc[UR8][R4.64] ;  /* 0x0000000804117981 */ /* 0x000ea8000c1e1300 */
[----:B------:R-:W3:Y:S04]  /*0320*/  LDG.E.S8 R18, desc[UR8][R2.64] ;  /* 0x0000000802127981 */ /* 0x000ee8000c1e1300 */
[----:B------:R-:W2:Y:S04]  /*0330*/  LDS.S8 R26, [R0+UR6] ;  /* 0x00000006001a7984 */ /* 0x000ea80008000200 */
[----:B------:R-:W3:Y:S04]  /*0340*/  LDS.S8 R24, [R15] ;  /* 0x000000000f187984 */ /* 0x000ee80000000200 */
[----:B------:R-:W0:Y:S04]  /*0350*/  LDS.S8 R22, [R0+UR6+0x10] ;  /* 0x0000100600167984 */ /* 0x000e280008000200 */
[----:B------:R-:W1:Y:S04]  /*0360*/  LDS.S8 R23, [R15+0x1] ;  /* 0x000001000f177984 */ /* 0x000e680000000200 */
[----:B------:R-:W4:Y:S04]  /*0370*/  LDS.S8 R20, [R0+UR6+0x20] ;  /* 0x0000200600147984 */ /* 0x000f280008000200 */
[----:B------:R-:W5:Y:S04]  /*0380*/  LDS.S8 R25, [R15+0x2] ;  /* 0x000002000f197984 */ /* 0x000f680000000200 */
[----:B------:R-:W5:Y:S01]  /*0390*/  LDS.S8 R6, [R0+UR6+0x30] ;  /* 0x0000300600067984 */ /* 0x000f620008000200 */
[----:B------:R-:W-:-:S04]  /*03a0*/  UIADD3 UR5, UPT, UPT, UR5, 0x1, URZ ;  /* 0x0000000105057890 */ /* 0x000fc8000fffe0ff */
[----:B------:R-:W-:Y:S01]  /*03b0*/  UISETP.NE.AND UP0, UPT, UR5, 0x40, UPT ;  /* 0x000000400500788c */ /* 0x000fe2000bf05270 */
[----:B------:R-:W-:Y:S01]  /*03c0*/  IADD3 R8, P0, PT, R8, 0x10, RZ ;  /* 0x0000001008087810 */ /* 0x000fe20007f1e0ff */
[----:B------:R-:W-:-:S03]  /*03d0*/  VIADD R13, R13, 0x4000 ;  /* 0x000040000d0d7836 */ /* 0x000fc60000000000 */
[----:B------:R-:W-:Y:S01]  /*03e0*/  IADD3.X R9, PT, PT, RZ, R9, RZ, P0, !PT ;  /* 0x00000009ff097210 */ /* 0x000fe200007fe4ff */
[----:B------:R-:W-:Y:S01]  /*03f0*/  UIADD3 UR4, UPT, UPT, UR4, 0x10, URZ ;  /* 0x0000001004047890 */ /* 0x000fe2000fffe0ff */
[----:B--2---:R-:W-:Y:S01]  /*0400*/  IADD3 R7, PT, PT, -R17, R26, RZ ;  /* 0x0000001a11077210 */ /* 0x004fe20007ffe1ff */
[----:B---3--:R-:W-:-:S04]  /*0410*/  IMAD.IADD R24, R24, 0x1, -R18 ;  /* 0x0000000118187824 */ /* 0x008fc800078e0a12 */
[----:B------:R-:W-:-:S05]  /*0420*/  IMAD R7, R24, R7, RZ ;  /* 0x0000000718077224 */ /* 0x000fca00078e02ff */
[----:B------:R-:W-:Y:S02]  /*0430*/  I2FP.F32.S32 R24, R7 ;  /* 0x0000000700187245 */ /* 0x000fe40000201400 */
[----:B0-----:R-:W-:Y:S01]  /*0440*/  IADD3 R26, PT, PT, -R17, R22, RZ ;  /* 0x00000016111a7210 */ /* 0x001fe20007ffe1ff */
[----:B-1----:R-:W-:Y:S01]  /*0450*/  IMAD.IADD R7, R23, 0x1, -R18 ;  /* 0x0000000117077824 */ /* 0x002fe200078e0a12 */
[----:B------:R-:W0:Y:S01]  /*0460*/  LDS.S8 R22, [R0+UR6+0x40] ;  /* 0x0000400600167984 */ /* 0x000e220008000200 */
[----:B------:R-:W-:-:S03]  /*0470*/  FADD R24, R24, R19 ;  /* 0x0000001318187221 */ /* 0x000fc60000000000 */
[----:B------:R-:W1:Y:S01]  /*0480*/  LDS.S8 R19, [R15+0x3] ;  /* 0x000003000f137984 */ /* 0x000e620000000200 */
[----:B----4-:R-:W-:-:S03]  /*0490*/  IADD3 R20, PT, PT, -R17, R20, RZ ;  /* 0x0000001411147210 */ /* 0x010fc60007ffe1ff */
[----:B------:R-:W2:Y:S01]  /*04a0*/  LDS.S8 R23, [R15+0x4] ;  /* 0x000004000f177984 */ /* 0x000ea20000000200 */
[----:B-----5:R-:W-:Y:S02]  /*04b0*/  IMAD.IADD R25, R25, 0x1, -R18 ;  /* 0x0000000119197824 */ /* 0x020fe400078e0a12 */
[----:B------:R-:W-:Y:S02]  /*04c0*/  IMAD R26, R7, R26, RZ ;  /* 0x0000001a071a7224 */ /* 0x000fe400078e02ff */
[----:B------:R-:W3:Y:S01]  /*04d0*/  LDS.S8 R7, [R15+0x5] ;  /* 0x000005000f077984 */ /* 0x000ee20000000200 */
[----:B------:R-:W-:-:S03]  /*04e0*/  IMAD R25, R25, R20, RZ ;  /* 0x0000001419197224 */ /* 0x000fc600078e02ff */
[----:B------:R-:W4:Y:S01]  /*04f0*/  LDS.S8 R20, [R0+UR6+0x50] ;  /* 0x0000500600147984 */ /* 0x000f220008000200 */
[----:B------:R-:W-:Y:S02]  /*0500*/  I2FP.F32.S32 R27, R26 ;  /* 0x0000001a001b7245 */ /* 0x000fe40000201400 */
[----:B------:R-:W-:Y:S02]  /*0510*/  I2FP.F32.S32 R25, R25 ;  /* 0x0000001900197245 */ /* 0x000fe40000201400 */
[C---:B------:R-:W-:Y:S01]  /*0520*/  IADD3 R6, PT, PT, -R17.reuse, R6, RZ ;  /* 0x0000000611067210 */ /* 0x040fe20007ffe1ff */
[----:B------:R-:W-:Y:S01]  /*0530*/  FADD R24, R24, R27 ;  /* 0x0000001b18187221 */ /* 0x000fe20000000000 */
[----:B0-----:R-:W-:-:S03]  /*0540*/  IADD3 R26, PT, PT, -R17, R22, RZ ;  /* 0x00000016111a7210 */ /* 0x001fc60007ffe1ff */
[----:B------:R-:W-:Y:S01]  /*0550*/  FADD R22, R24, R25 ;  /* 0x0000001918167221 */ /* 0x000fe20000000000 */
[--C-:B-1----:R-:W-:Y:S02]  /*0560*/  IMAD.IADD R19, R19, 0x1, -R18.reuse ;  /* 0x0000000113137824 */ /* 0x102fe400078e0a12 */
[--C-:B--2---:R-:W-:Y:S02]  /*0570*/  IMAD.IADD R23, R23, 0x1, -R18.reuse ;  /* 0x0000000117177824 */ /* 0x104fe400078e0a12 */
[----:B------:R-:W-:Y:S02]  /*0580*/  IMAD R24, R19, R6, RZ ;  /* 0x0000000613187224 */ /* 0x000fe400078e02ff */
[----:B------:R-:W-:Y:S01]  /*0590*/  IMAD R23, R23, R26, RZ ;  /* 0x0000001a17177224 */ /* 0x000fe200078e02ff */
[----:B------:R-:W0:Y:S01]  /*05a0*/  LDS.S8 R6, [R0+UR6+0x60] ;  /* 0x0000600600067984 */ /* 0x000e220008000200 */
[----:B---3--:R-:W-:Y:S01]  /*05b0*/  IMAD.IADD R26, R7, 0x1, -R18 ;  /* 0x00000001071a7824 */ /* 0x008fe200078e0a12 */
[----:B------:R-:W-:-:S02]  /*05c0*/  I2FP.F32.S32 R25, R24 ;  /* 0x0000001800197245 */ /* 0x000fc40000201400 */
[----:B------:R-:W1:Y:S01]  /*05d0*/  LDS.S8 R19, [R15+0x6] ;  /* 0x000006000f137984 */ /* 0x000e620000000200 */
[----:B----4-:R-:W-:-:S03]  /*05e0*/  IADD3 R27, PT, PT, -R17, R20, RZ ;  /* 0x00000014111b7210 */ /* 0x010fc60007ffe1ff */
[----:B------:R-:W2:Y:S04]  /*05f0*/  LDS.S8 R7, [R15+0x7] ;  /* 0x000007000f077984 */ /* 0x000ea80000000200 */
[----:B------:R-:W3:Y:S01]  /*0600*/  LDS.S8 R24, [R0+UR6+0x70] ;  /* 0x0000700600187984 */ /* 0x000ee20008000200 */
[----:B------:R-:W-:Y:S01]  /*0610*/  IMAD R26, R26, R27, RZ ;  /* 0x0000001b1a1a7224 */ /* 0x000fe200078e02ff */
[----:B------:R-:W-:Y:S01]  /*0620*/  I2FP.F32.S32 R23, R23 ;  /* 0x0000001700177245 */ /* 0x000fe20000201400 */
[----:B------:R-:W-:Y:S01]  /*0630*/  FADD R22, R22, R25 ;  /* 0x0000001916167221 */ /* 0x000fe20000000000 */
[----:B------:R-:W-:Y:S02]  /*0640*/  LDS.S8 R20, [R0+UR6+0x90] ;  /* 0x0000900600147984 */ /* 0x000fe40008000200 */
[----:B------:R-:W-:Y:S01]  /*0650*/  I2FP.F32.S32 R25, R26 ;  /* 0x0000001a00197245 */ /* 0x000fe20000201400 */
[----:B------:R-:W-:-:S02]  /*0660*/  FADD R22, R22, R23 ;  /* 0x0000001716167221 */ /* 0x000fc40000000000 */
[----:B------:R-:W4:Y:S02]  /*0670*/  LDS.S8 R23, [R15+0x9] ;  /* 0x000009000f177984 */ /* 0x000f240000000200 */
[----:B------:R-:W-:Y:S02]  /*0680*/  FADD R26, R22, R25 ;  /* 0x00000019161a7221 */ /* 0x000fe40000000000 */
[----:B------:R-:W5:Y:S04]  /*0690*/  LDS.S8 R22, [R0+UR6+0x80] ;  /* 0x0000800600167984 */ /* 0x000f680008000200 */
[----:B------:R-:W5:Y:S01]  /*06a0*/  LDS.S8 R25, [R15+0x8] ;  /* 0x000008000f197984 */ /* 0x000f620000000200 */
[----:B0-----:R-:W-:Y:S01]  /*06b0*/  IADD3 R6, PT, PT, -R17, R6, RZ ;  /* 0x0000000611067210 */ /* 0x001fe20007ffe1ff */
[----:B-1----:R-:W-:-:S02]  /*06c0*/  IMAD.IADD R19, R19, 0x1, -R18 ;  /* 0x0000000113137824 */ /* 0x002fc400078e0a12 */
[--C-:B--2---:R-:W-:Y:S01]  /*06d0*/  IMAD.IADD R7, R7, 0x1, -R18.reuse ;  /* 0x0000000107077824 */ /* 0x104fe200078e0a12 */
[----:B---3--:R-:W-:Y:S01]  /*06e0*/  IADD3 R28, PT, PT, -R17, R24, RZ ;  /* 0x00000018111c7210 */ /* 0x008fe20007ffe1ff */
[----:B------:R-:W-:Y:S02]  /*06f0*/  IMAD R24, R19, R6, RZ ;  /* 0x0000000613187224 */ /* 0x000fe400078e02ff */
[----:B------:R-:W0:Y:S02]  /*0700*/  LDS.S8 R6, [R0+UR6+0xa0] ;  /* 0x0000a00600067984 */ /* 0x000e240008000200 */
[----:B------:R-:W-:Y:S02]  /*0710*/  IMAD R19, R7, R28, RZ ;  /* 0x0000001c07137224 */ /* 0x000fe400078e02ff */
[----:B------:R-:W1:Y:S01]  /*0720*/  LDS.S8 R7, [R15+0xa] ;  /* 0x00000a000f077984 */ /* 0x000e620000000200 */
[----:B------:R-:W-:Y:S01]  /*0730*/  I2FP.F32.S32 R27, R24 ;  /* 0x00000018001b7245 */ /* 0x000fe20000201400 */
[----:B----4-:R-:W-:Y:S01]  /*0740*/  IMAD.IADD R23, R23, 0x1, -R18 ;  /* 0x0000000117177824 */ /* 0x010fe200078e0a12 */
[----:B------:R-:W-:-:S02]  /*0750*/  I2FP.F32.S32 R19, R19 ;  /* 0x0000001300137245 */ /* 0x000fc40000201400 */
[C---:B------:R-:W-:Y:S02]  /*0760*/  IADD3 R20, PT, PT, -R17.reuse, R20, RZ ;  /* 0x0000001411147210 */ /* 0x040fe40007ffe1ff */
[----:B-----5:R-:W-:Y:S01]  /*0770*/  IADD3 R22, PT, PT, -R17, R22, RZ ;  /* 0x0000001611167210 */ /* 0x020fe20007ffe1ff */
[----:B------:R-:W-:Y:S01]  /*0780*/  FADD R24, R26, R27 ;  /* 0x0000001b1a187221 */ /* 0x000fe20000000000 */
[----:B------:R-:W-:-:S03]  /*0790*/  IMAD.IADD R25, R25, 0x1, -R18 ;  /* 0x0000000119197824 */ /* 0x000fc600078e0a12 */
[----:B------:R-:W-:Y:S01]  /*07a0*/  FADD R24, R24, R19 ;  /* 0x0000001318187221 */ /* 0x000fe20000000000 */
[----:B------:R-:W-:Y:S01]  /*07b0*/  IMAD R26, R25, R22, RZ ;  /* 0x00000016191a7224 */ /* 0x000fe200078e02ff */
[----:B------:R-:W2:Y:S01]  /*07c0*/  LDS.S8 R19, [R15+0xb] ;  /* 0x00000b000f137984 */ /* 0x000ea20000000200 */
[----:B------:R-:W-:-:S03]  /*07d0*/  IMAD R25, R23, R20, RZ ;  /* 0x0000001417197224 */ /* 0x000fc600078e02ff */
[----:B------:R-:W3:Y:S04]  /*07e0*/  LDS.S8 R22, [R0+UR6+0xb0] ;  /* 0x0000b00600167984 */ /* 0x000ee80008000200 */
[----:B------:R-:W4:Y:S04]  /*07f0*/  LDS.S8 R23, [R15+0xc] ;  /* 0x00000c000f177984 */ /* 0x000f280000000200 */
[----:B------:R-:W5:Y:S01]  /*0800*/  LDS.S8 R20, [R0+UR6+0xc0] ;  /* 0x0000c00600147984 */ /* 0x000f620008000200 */
[----:B0-----:R-:W-:Y:S01]  /*0810*/  IADD3 R6, PT, PT, -R17, R6, RZ ;  /* 0x0000000611067210 */ /* 0x001fe20007ffe1ff */
[----:B-1----:R-:W-:Y:S01]  /*0820*/  IMAD.IADD R27, R7, 0x1, -R18 ;  /* 0x00000001071b7824 */ /* 0x002fe200078e0a12 */
[----:B------:R-:W-:-:S03]  /*0830*/  I2FP.F32.S32 R7, R26 ;  /* 0x0000001a00077245 */ /* 0x000fc60000201400 */
[----:B------:R-:W-:Y:S01]  /*0840*/  IMAD R27, R27, R6, RZ ;  /* 0x000000061b1b7224 */ /* 0x000fe200078e02ff */
[----:B------:R-:W-:Y:S01]  /*0850*/  I2FP.F32.S32 R6, R25 ;  /* 0x0000001900067245 */ /* 0x000fe20000201400 */
[----:B------:R-:W-:-:S03]  /*0860*/  FADD R7, R24, R7 ;  /* 0x0000000718077221 */ /* 0x000fc60000000000 */
[----:B------:R-:W-:Y:S01]  /*0870*/  I2FP.F32.S32 R27, R27 ;  /* 0x0000001b001b7245 */ /* 0x000fe20000201400 */
[----:B------:R-:W-:Y:S02]  /*0880*/  FADD R6, R7, R6 ;  /* 0x0000000607067221 */ /* 0x000fe40000000000 */
[----:B------:R-:W0:Y:S02]  /*0890*/  LDS.S8 R7, [R15+0xd] ;  /* 0x00000d000f077984 */ /* 0x000e240000000200 */
[----:B------:R-:W-:Y:S02]  /*08a0*/  FADD R24, R6, R27 ;  /* 0x0000001b06187221 */ /* 0x000fe40000000000 */
[----:B------:R-:W1:Y:S01]  /*08b0*/  LDS.S8 R6, [R0+UR6+0xd0] ;  /* 0x0000d00600067984 */ /* 0x000e620008000200 */
[--C-:B--2---:R-:W-:Y:S01]  /*08c0*/  IMAD.IADD R25, R19, 0x1, -R18.reuse ;  /* 0x0000000113197824 */ /* 0x104fe200078e0a12 */
[----:B---3--:R-:W-:Y:S02]  /*08d0*/  IADD3 R22, PT, PT, -R17, R22, RZ ;  /* 0x0000001611167210 */ /* 0x008fe40007ffe1ff */
[----:B------:R-:W2:Y:S01]  /*08e0*/  LDS.S8 R19, [R15+0xe] ;  /* 0x00000e000f137984 */ /* 0x000ea20000000200 */
[----:B----4-:R-:W-:Y:S01]  /*08f0*/  IMAD.IADD R23, R23, 0x1, -R18 ;  /* 0x0000000117177824 */ /* 0x010fe200078e0a12 */
[----:B-----5:R-:W-:-:S02]  /*0900*/  IADD3 R28, PT, PT, -R17, R20, RZ ;  /* 0x00000014111c7210 */ /* 0x020fc40007ffe1ff */
[----:B------:R-:W3:Y:S01]  /*0910*/  LDS.S8 R20, [R0+UR6+0xe0] ;  /* 0x0000e00600147984 */ /* 0x000ee20008000200 */
[----:B------:R-:W-:Y:S02]  /*0920*/  IMAD R26, R25, R22, RZ ;  /* 0x00000016191a7224 */ /* 0x000fe400078e02ff */
[----:B------:R-:W-:Y:S01]  /*0930*/  IMAD R25, R23, R28, RZ ;  /* 0x0000001c17197224 */ /* 0x000fe200078e02ff */
[----:B------:R-:W4:Y:S04]  /*0940*/  LDS.S8 R22, [R0+UR6+0xf0] ;  /* 0x0000f00600167984 */ /* 0x000f280008000200 */
[----:B------:R-:W5:Y:S01]  /*0950*/  LDS.S8 R23, [R15+0xf] ;  /* 0x00000f000f177984 */ /* 0x000f620000000200 */
[----:B------:R-:W-:Y:S02]  /*0960*/  I2FP.F32.S32 R27, R26 ;  /* 0x0000001a001b7245 */ /* 0x000fe40000201400 */
[----:B------:R-:W-:-:S03]  /*0970*/  I2FP.F32.S32 R25, R25 ;  /* 0x0000001900197245 */ /* 0x000fc60000201400 */
[----:B------:R-:W-:Y:S01]  /*0980*/  FADD R24, R24, R27 ;  /* 0x0000001b18187221 */ /* 0x000fe20000000000 */
[--C-:B0-----:R-:W-:Y:S01]  /*0990*/  IMAD.IADD R7, R7, 0x1, -R18.reuse ;  /* 0x0000000107077824 */ /* 0x101fe200078e0a12 */
[----:B-1----:R-:W-:Y:S01]  /*09a0*/  IADD3 R6, PT, PT, -R17, R6, RZ ;  /* 0x0000000611067210 */ /* 0x002fe20007ffe1ff */
[----:B--2---:R-:W-:-:S04]  /*09b0*/  IMAD.IADD R19, R19, 0x1, -R18 ;  /* 0x0000000113137824 */ /* 0x004fc800078e0a12 */
[----:B------:R-:W-:Y:S01]  /*09c0*/  IMAD R6, R7, R6, RZ ;  /* 0x0000000607067224 */ /* 0x000fe200078e02ff */
[----:B---3--:R-:W-:Y:S01]  /*09d0*/  IADD3 R20, PT, PT, -R17, R20, RZ ;  /* 0x0000001411147210 */ /* 0x008fe20007ffe1ff */
[----:B------:R-:W-:-:S03]  /*09e0*/  FADD R24, R24, R25 ;  /* 0x0000001918187221 */ /* 0x000fc60000000000 */
[----:B------:R-:W-:Y:S02]  /*09f0*/  I2FP.F32.S32 R7, R6 ;  /* 0x0000000600077245 */ /* 0x000fe40000201400 */
[----:B----4-:R-:W-:Y:S01]  /*0a00*/  IADD3 R22, PT, PT, -R17, R22, RZ ;  /* 0x0000001611167210 */ /* 0x010fe20007ffe1ff */
[----:B------:R-:W-:Y:S02]  /*0a10*/  IMAD R19, R19, R20, RZ ;  /* 0x0000001413137224 */ /* 0x000fe400078e02ff */
[----:B-----5:R-:W-:Y:S02]  /*0a20*/  IMAD.IADD R23, R23, 0x1, -R18 ;  /* 0x0000000117177824 */ /* 0x020fe400078e0a12 */
[----:B------:R-:W-:Y:S01]  /*0a30*/  FADD R7, R24, R7 ;  /* 0x0000000718077221 */ /* 0x000fe20000000000 */
[----:B------:R-:W-:Y:S01]  /*0a40*/  I2FP.F32.S32 R6, R19 ;  /* 0x0000001300067245 */ /* 0x000fe20000201400 */
[----:B------:R-:W-:-:S04]  /*0a50*/  IMAD R22, R23, R22, RZ ;  /* 0x0000001617167224 */ /* 0x000fc800078e02ff */
[----:B------:R-:W-:Y:S01]  /*0a60*/  FADD R6, R7, R6 ;  /* 0x0000000607067221 */ /* 0x000fe20000000000 */
[----:B------:R-:W-:-:S05]  /*0a70*/  I2FP.F32.S32 R19, R22 ;  /* 0x0000001600137245 */ /* 0x000fca0000201400 */
[----:B------:R-:W-:Y:S01]  /*0a80*/  FADD R19, R6, R19 ;  /* 0x0000001306137221 */ /* 0x000fe20000000000 */
[----:B------:R-:W-:Y:S06]  /*0a90*/  BAR.SYNC.DEFER_BLOCKING 0x0 ;  /* 0x0000000000007b1d */ /* 0x000fec0000010000 */
[----:B------:R-:W-:Y:S05]  /*0aa0*/  BRA.U UP0, `(.L_x_0) ;  /* 0xfffffff500e47547 */ /* 0x000fea000b83ffff */
[----:B------:R-:W-:-:S04]  /*0ab0*/  ISETP.GT.AND P0, PT, R10, 0x3ff, PT ;  /* 0x000003ff0a00780c */ /* 0x000fc80003f04270 */
[----:B------:R-:W-:-:S13]  /*0ac0*/  ISETP.GT.U32.OR P0, PT, R11, 0x3ff, P0 ;  /* 0x000003ff0b00780c */ /* 0x000fda0000704470 */
[----:B------:R-:W-:Y:S05]  /*0ad0*/  @P0 EXIT ;  /* 0x000000000000094d */ /* 0x000fea0003800000 */
[----:B------:R-:W0:Y:S08]  /*0ae0*/  LDC.64 R2, c[0x0][0x398] ;  /* 0x0000e600ff027b82 */ /* 0x000e300000000a00 */
[----:B------:R-:W1:Y:S08]  /*0af0*/  LDC.64 R4, c[0x0][0x3a0] ;  /* 0x0000e800ff047b82 */ /* 0x000e700000000a00 */
[----:B------:R-:W2:Y:S01]  /*0b00*/  LDC.64 R6, c[0x0][0x390] ;  /* 0x0000e400ff067b82 */ /* 0x000ea20000000a00 */
[----:B0-----:R-:W-:-:S06]  /*0b10*/  IMAD.WIDE.U32 R2, R11, 0x4, R2 ;  /* 0x000000040b027825 */ /* 0x001fcc00078e0002 */
[----:B------:R-:W3:Y:S01]  /*0b20*/  LDG.E R2, desc[UR8][R2.64] ;  /* 0x0000000802027981 */ /* 0x000ee2000c1e1900 */
[----:B-1----:R-:W-:-:S06]  /*0b30*/  IMAD.WIDE R4, R10, 0x4, R4 ;  /* 0x000000040a047825 */ /* 0x002fcc00078e0204 */
[----:B------:R-:W3:Y:S01]  /*0b40*/  LDG.E R5, desc[UR8][R4.64] ;  /* 0x0000000804057981 */ /* 0x000ee2000c1e1900 */
[----:B------:R-:W-:-:S05]  /*0b50*/  LEA R11, R11, R10, 0xa ;  /* 0x0000000a0b0b7211 */ /* 0x000fca00078e50ff */
[----:B--2---:R-:W-:-:S04]  /*0b60*/  IMAD.WIDE R6, R11, 0x4, R6 ;  /* 0x000000040b067825 */ /* 0x004fc800078e0206 */
[----:B---3--:R-:W-:-:S04]  /*0b70*/  FMUL R0, R2, R5 ;  /* 0x0000000502007220 */ /* 0x008fc80000400000 */
[----:B------:R-:W-:-:S05]  /*0b80*/  FMUL R19, R19, R0 ;  /* 0x0000000013137220 */ /* 0x000fca0000400000 */
[----:B------:R-:W-:Y:S01]  /*0b90*/  STG.E desc[UR8][R6.64], R19 ;  /* 0x0000001306007986 */ /* 0x000fe2000c101908 */
[----:B------:R-:W-:Y:S05]  /*0ba0*/  EXIT ;  /* 0x000000000000794d */ /* 0x000fea0003800000 */
.L_x_1:
[----:B------:R-:W-:-:S00]  /*0bb0*/  BRA `(.L_x_1) ;  /* 0xfffffffc00fc7947 */ /* 0x000fc0000383ffff */
[----:B------:R-:W-:-:S00]  /*0bc0*/  NOP ;  /* 0x0000000000007918 */ /* 0x000fc00000000000 */
        /* <DEDUP_REMOVED lines=11> */
.L_x_29:


//--------------------- .text._Z8quantizePKfPaS0_PKab --------------------------
	.section	.text._Z8quantizePKfPaS0_PKab,"ax",@progbits
	.align	128
        .global         _Z8quantizePKfPaS0_PKab
        .type           _Z8quantizePKfPaS0_PKab,@function
        .size           _Z8quantizePKfPaS0_PKab,(.L_x_28 - _Z8quantizePKfPaS0_PKab)
        .other          _Z8quantizePKfPaS0_PKab,@"STO_CUDA_ENTRY STV_DEFAULT"
_Z8quantizePKfPaS0_PKab:
.text._Z8quantizePKfPaS0_PKab:
[----:B------:R-:W-:Y:S01]  /*0000*/  LDC R1, c[0x0][0x37c] ;  /* 0x0000df00ff017b82 */ /* 0x000fe20000000800 */
[----:B------:R-:W0:Y:S07]  /*0010*/  S2R R0, SR_TID.X ;  /* 0x0000000000007919 */ /* 0x000e2e0000002100 */
[----:B------:R-:W1:Y:S01]  /*0020*/  LDC R2, c[0x0][0x364] ;  /* 0x0000d900ff027b82 */ /* 0x000e620000000800 */
[----:B------:R-:W1:Y:S07]  /*0030*/  S2R R5, SR_TID.Y ;  /* 0x0000000000057919 */ /* 0x000e6e0000002200 */
[----:B------:R-:W0:Y:S08]  /*0040*/  S2UR UR5, SR_CTAID.X ;  /* 0x00000000000579c3 */ /* 0x000e300000002500 */
[----:B------:R-:W0:Y:S08]  /*0050*/  LDC R3, c[0x0][0x360] ;  /* 0x0000d800ff037b82 */ /* 0x000e300000000800 */
[----:B------:R-:W1:Y:S01]  /*0060*/  S2UR UR4, SR_CTAID.Y ;  /* 0x00000000000479c3 */ /* 0x000e620000002600 */
[----:B0-----:R-:W-:-:S05]  /*0070*/  IMAD R3, R3, UR5, R0 ;  /* 0x0000000503037c24 */ /* 0x001fca000f8e0200 */
[----:B------:R-:W-:Y:S01]  /*0080*/  ISETP.GT.AND P0, PT, R3, 0x3ff, PT ;  /* 0x000003ff0300780c */ /* 0x000fe20003f04270 */
[----:B-1----:R-:W-:-:S05]  /*0090*/  IMAD R2, R2, UR4, R5 ;  /* 0x0000000402027c24 */ /* 0x002fca000f8e0205 */
[----:B------:R-:W-:-:S13]  /*00a0*/  ISETP.GT.U32.OR P0, PT, R2, 0x3ff, P0 ;  /* 0x000003ff0200780c */ /* 0x000fda0000704470 */
[----:B------:R-:W-:Y:S05]  /*00b0*/  @P0 EXIT ;  /* 0x000000000000094d */ /* 0x000fea0003800000 */
[----:B------:R-:W0:Y:S01]  /*00c0*/  LDCU.U8 UR4, c[0x0][0x3a0] ;  /* 0x00007400ff0477ac */ /* 0x000e220008000000 */
[----:B------:R-:W1:Y:S01]  /*00d0*/  LDC.64 R6, c[0x0][0x390] ;  /* 0x0000e400ff067b82 */ /* 0x000e620000000a00 */
[----:B------:R-:W2:Y:S07]  /*00e0*/  LDCU.64 UR6, c[0x0][0x358] ;  /* 0x00006b00ff0677ac */ /* 0x000eae0008000a00 */
[----:B------:R-:W3:Y:S01]  /*00f0*/  LDC.64 R8, c[0x0][0x380] ;  /* 0x0000e000ff087b82 */ /* 0x000ee20000000a00 */
[----:B0-----:R-:W-:-:S06]  /*0100*/  UPRMT UR4, UR4, 0x8880, URZ ;  /* 0x0000888004047896 */ /* 0x001fcc00080000ff */
[----:B------:R-:W-:-:S04]  /*0110*/  ISETP.NE.AND P0, PT, RZ, UR4, PT ;  /* 0x00000004ff007c0c */ /* 0x000fc8000bf05270 */
[----:B------:R-:W-:Y:S01]  /*0120*/  SEL R5, R3, R2, !P0 ;  /* 0x0000000203057207 */ /* 0x000fe20004000000 */
[----:B------:R-:W0:Y:S04]  /*0130*/  LDCU.64 UR4, c[0x0][0x398] ;  /* 0x00007300ff0477ac */ /* 0x000e280008000a00 */
[----:B-1----:R-:W-:-:S06]  /*0140*/  IMAD.WIDE R6, R5, 0x4, R6 ;  /* 0x0000000405067825 */ /* 0x002fcc00078e0206 */
[----:B--2---:R-:W2:Y:S01]  /*0150*/  LDG.E R7, desc[UR6][R6.64] ;  /* 0x0000000606077981 */ /* 0x004ea2000c1e1900 */
[----:B------:R-:W-:-:S04]  /*0160*/  IMAD R2, R2, 0x400, R3 ;  /* 0x0000040002027824 */ /* 0x000fc800078e0203 */
[----:B---3--:R-:W-:-:S05]  /*0170*/  IMAD.WIDE R8, R2, 0x4, R8 ;  /* 0x0000000402087825 */ /* 0x008fca00078e0208 */
[----:B------:R-:W3:Y:S01]  /*0180*/  LDG.E R0, desc[UR6][R8.64] ;  /* 0x0000000608007981 */ /* 0x000ee2000c1e1900 */
[----:B0-----:R-:W-:-:S04]  /*0190*/  IADD3 R4, P0, PT, R5, UR4, RZ ;  /* 0x0000000405047c10 */ /* 0x001fc8000ff1e0ff */
[----:B------:R-:W-:-:S05]  /*01a0*/  LEA.HI.X.SX32 R5, R5, UR5, 0x1, P0 ;  /* 0x0000000505057c11 */ /* 0x000fca00080f0eff */
[----:B------:R0:W5:Y:S01]  /*01b0*/  LDG.E.S8 R4, desc[UR6][R4.64] ;  /* 0x0000000604047981 */ /* 0x000162000c1e1300 */
[----:B------:R-:W-:Y:S01]  /*01c0*/  BSSY.RECONVERGENT B0, `(.L_x_2) ;  /* 0x000000c000007945 */ /* 0x000fe20003800200 */
[----:B--2---:R-:W1:Y:S08]  /*01d0*/  MUFU.RCP R10, R7 ;  /* 0x00000007000a7308 */ /* 0x004e700000001000 */
[----:B---3--:R-:W2:Y:S01]  /*01e0*/  FCHK P0, R0, R7 ;  /* 0x0000000700007302 */ /* 0x008ea20000000000 */
[----:B-1----:R-:W-:-:S04]  /*01f0*/  FFMA R3, -R7, R10, 1 ;  /* 0x3f80000007037423 */ /* 0x002fc8000000010a */
[----:B------:R-:W-:-:S04]  /*0200*/  FFMA R3, R10, R3, R10 ;  /* 0x000000030a037223 */ /* 0x000fc8000000000a */
[----:B------:R-:W-:-:S04]  /*0210*/  FFMA R6, R0, R3, RZ ;  /* 0x0000000300067223 */ /* 0x000fc800000000ff */
[----:B------:R-:W-:-:S04]  /*0220*/  FFMA R10, -R7, R6, R0 ;  /* 0x00000006070a7223 */ /* 0x000fc80000000100 */
[----:B------:R-:W-:Y:S01]  /*0230*/  FFMA R3, R3, R10, R6 ;  /* 0x0000000a03037223 */ /* 0x000fe20000000006 */
[----:B0-2---:R-:W-:Y:S06]  /*0240*/  @!P0 BRA `(.L_x_3) ;  /* 0x00000000000c8947 */ /* 0x005fec0003800000 */
[----:B------:R-:W-:-:S07]  /*0250*/  MOV R6, 0x270 ;  /* 0x0000027000067802 */ /* 0x000fce0000000f00 */
[----:B-----5:R-:W-:Y:S05]  /*0260*/  CALL.REL.NOINC `($__internal_0_$__cuda_sm3x_div_rn_noftz_f32_slowpath) ;  /* 0x0000000000287944 */ /* 0x020fea0003c00000 */
[----:B------:R-:W-:-:S07]  /*0270*/  IMAD.MOV.U32 R3, RZ, RZ, R0 ;  /* 0x000000ffff037224 */ /* 0x000fce00078e0000 */
.L_x_3:
[----:B------:R-:W-:Y:S05]  /*0280*/  BSYNC.RECONVERGENT B0 ;  /* 0x0000000000007941 */ /* 0x000fea0003800200 */
.L_x_2:
[----:B------:R-:W0:Y:S01]  /*0290*/  LDCU.64 UR4, c[0x0][0x388] ;  /* 0x00007100ff0477ac */ /* 0x000e220008000a00 */
[----:B------:R-:W1:Y:S02]  /*02a0*/  F2I.NTZ R3, R3 ;  /* 0x0000000300037305 */ /* 0x000e640000203100 */
[----:B-1---5:R-:W-:Y:S02]  /*02b0*/  VIADDMNMX R4, R3, R4, 0x7f, PT ;  /* 0x0000007f03047446 */ /* 0x022fe40003800104 */
[----:B0-----:R-:W-:Y:S02]  /*02c0*/  IADD3 R6, P0, PT, R2, UR4, RZ ;  /* 0x0000000402067c10 */ /* 0x001fe4000ff1e0ff */
[----:B------:R-:W-:Y:S02]  /*02d0*/  VIMNMX R5, PT, PT, R4, -0x80, !PT ;  /* 0xffffff8004057848 */ /* 0x000fe40007fe0100 */
[----:B------:R-:W-:-:S05]  /*02e0*/  LEA.HI.X.SX32 R7, R2, UR5, 0x1, P0 ;  /* 0x0000000502077c11 */ /* 0x000fca00080f0eff */
[----:B------:R-:W-:Y:S01]  /*02f0*/  STG.E.U8 desc[UR6][R6.64], R5 ;  /* 0x0000000506007986 */ /* 0x000fe2000c101106 */
[----:B------:R-:W-:Y:S05]  /*0300*/  EXIT ;  /* 0x000000000000794d */ /* 0x000fea0003800000 */
        .weak           $__internal_0_$__cuda_sm3x_div_rn_noftz_f32_slowpath
        .type           $__internal_0_$__cuda_sm3x_div_rn_noftz_f32_slowpath,@function
        .size           $__internal_0_$__cuda_sm3x_div_rn_noftz_f32_slowpath,(.L_x_28 - $__internal_0_$__cuda_sm3x_div_rn_noftz_f32_slowpath)
$__internal_0_$__cuda_sm3x_div_rn_noftz_f32_slowpath:
[----:B------:R-:W-:Y:S01]  /*0310*/  SHF.R.U32.HI R5, RZ, 0x17, R7 ;  /* 0x00000017ff057819 */ /* 0x000fe20000011607 */
[----:B------:R-:W-:Y:S01]  /*0320*/  BSSY.RECONVERGENT B1, `(.L_x_4) ;  /* 0x0000064000017945 */ /* 0x000fe20003800200 */
[--C-:B------:R-:W-:Y:S01]  /*0330*/  SHF.R.U32.HI R3, RZ, 0x17, R0.reuse ;  /* 0x00000017ff037819 */ /* 0x100fe20000011600 */
[----:B------:R-:W-:Y:S01]  /*0340*/  IMAD.MOV.U32 R9, RZ, RZ, R0 ;  /* 0x000000ffff097224 */ /* 0x000fe200078e0000 */
[----:B------:R-:W-:Y:S02]  /*0350*/  LOP3.LUT R8, R5, 0xff, RZ, 0xc0, !PT ;  /* 0x000000ff05087812 */ /* 0x000fe400078ec0ff */
[----:B------:R-:W-:-:S03]  /*0360*/  LOP3.LUT R5, R3, 0xff, RZ, 0xc0, !PT ;  /* 0x000000ff03057812 */ /* 0x000fc600078ec0ff */
[----:B------:R-:W-:Y:S02]  /*0370*/  VIADD R12, R8, 0xffffffff ;  /* 0xffffffff080c7836 */ /* 0x000fe40000000000 */
[----:B------:R-:W-:-:S03]  /*0380*/  VIADD R11, R5, 0xffffffff ;  /* 0xffffffff050b7836 */ /* 0x000fc60000000000 */
[----:B------:R-:W-:-:S04]  /*0390*/  ISETP.GT.U32.AND P0, PT, R12, 0xfd, PT ;  /* 0x000000fd0c00780c */ /* 0x000fc80003f04070 */
[----:B------:R-:W-:-:S13]  /*03a0*/  ISETP.GT.U32.OR P0, PT, R11, 0xfd, P0 ;  /* 0x000000fd0b00780c */ /* 0x000fda0000704470 */
[----:B------:R-:W-:Y:S01]  /*03b0*/  @!P0 IMAD.MOV.U32 R10, RZ, RZ, RZ ;  /* 0x000000ffff0a8224 */ /* 0x000fe200078e00ff */
[----:B------:R-:W-:Y:S06]  /*03c0*/  @!P0 BRA `(.L_x_5) ;  /* 0x0000000000608947 */ /* 0x000fec0003800000 */
[----:B------:R-:W-:Y:S01]  /*03d0*/  FSETP.GTU.FTZ.AND P0, PT, |R0|, +INF , PT ;  /* 0x7f8000000000780b */ /* 0x000fe20003f1c200 */
[----:B------:R-:W-:Y:S01]  /*03e0*/  IMAD.MOV.U32 R3, RZ, RZ, R7 ;  /* 0x000000ffff037224 */ /* 0x000fe200078e0007 */
[----:B------:R-:W-:-:S04]  /*03f0*/  FSETP.GTU.FTZ.AND P1, PT, |R7|, +INF , PT ;  /* 0x7f8000000700780b */ /* 0x000fc80003f3c200 */
[----:B------:R-:W-:-:S13]  /*0400*/  PLOP3.LUT P0, PT, P0, P1, PT, 0xf8, 0x8f ;  /* 0x00000000008f781c */ /* 0x000fda0000703f70 */
[----:B------:R-:W-:Y:S05]  /*0410*/  @P0 BRA `(.L_x_6) ;  /* 0x00000004004c0947 */ /* 0x000fea0003800000 */
[----:B------:R-:W-:-:S13]  /*0420*/  LOP3.LUT P0, RZ, R7, 0x7fffffff, R9, 0xc8, !PT ;  /* 0x7fffffff07ff7812 */ /* 0x000fda000780c809 */
[----:B------:R-:W-:Y:S05]  /*0430*/  @!P0 BRA `(.L_x_7) ;  /* 0x00000004003c8947 */ /* 0x000fea0003800000 */
[C---:B------:R-:W-:Y:S02]  /*0440*/  FSETP.NEU.FTZ.AND P2, PT, |R0|.reuse, +INF , PT ;  /* 0x7f8000000000780b */ /* 0x040fe40003f5d200 */
[----:B------:R-:W-:Y:S02]  /*0450*/  FSETP.NEU.FTZ.AND P1, PT, |R3|, +INF , PT ;  /* 0x7f8000000300780b */ /* 0x000fe40003f3d200 */
[----:B------:R-:W-:-:S11]  /*0460*/  FSETP.NEU.FTZ.AND P0, PT, |R0|, +INF , PT ;  /* 0x7f8000000000780b */ /* 0x000fd60003f1d200 */
[----:B------:R-:W-:Y:S05]  /*0470*/  @!P1 BRA !P2, `(.L_x_7) ;  /* 0x00000004002c9947 */ /* 0x000fea0005000000 */
[----:B------:R-:W-:-:S04]  /*0480*/  LOP3.LUT P2, RZ, R9, 0x7fffffff, RZ, 0xc0, !PT ;  /* 0x7fffffff09ff7812 */ /* 0x000fc8000784c0ff */
[----:B------:R-:W-:-:S13]  /*0490*/  PLOP3.LUT P1, PT, P1, P2, PT, 0x2f, 0xf2 ;  /* 0x0000000000f2781c */ /* 0x000fda0000f24577 */
[----:B------:R-:W-:Y:S05]  /*04a0*/  @P1 BRA `(.L_x_8) ;  /* 0x0000000400181947 */ /* 0x000fea0003800000 */
[----:B------:R-:W-:-:S04]  /*04b0*/  LOP3.LUT P1, RZ, R7, 0x7fffffff, RZ, 0xc0, !PT ;  /* 0x7fffffff07ff7812 */ /* 0x000fc8000782c0ff */
[----:B------:R-:W-:-:S13]  /*04c0*/  PLOP3.LUT P0, PT, P0, P1, PT, 0x2f, 0xf2 ;  /* 0x0000000000f2781c */ /* 0x000fda0000702577 */
[----:B------:R-:W-:Y:S05]  /*04d0*/  @P0 BRA `(.L_x_9) ;  /* 0x0000000400000947 */ /* 0x000fea0003800000 */
[----:B------:R-:W-:Y:S02]  /*04e0*/  ISETP.GE.AND P0, PT, R11, RZ, PT ;  /* 0x000000ff0b00720c */ /* 0x000fe40003f06270 */
[----:B------:R-:W-:-:S11]  /*04f0*/  ISETP.GE.AND P1, PT, R12, RZ, PT ;  /* 0x000000ff0c00720c */ /* 0x000fd60003f26270 */
[----:B------:R-:W-:Y:S02]  /*0500*/  @P0 IMAD.MOV.U32 R10, RZ, RZ, RZ ;  /* 0x000000ffff0a0224 */ /* 0x000fe400078e00ff */
[----:B------:R-:W-:Y:S01]  /*0510*/  @!P0 FFMA R9, R0, 1.84467440737095516160e+19, RZ ;  /* 0x5f80000000098823 */ /* 0x000fe200000000ff */
[----:B------:R-:W-:Y:S02]  /*0520*/  @!P0 IMAD.MOV.U32 R10, RZ, RZ, -0x40 ;  /* 0xffffffc0ff0a8424 */ /* 0x000fe400078e00ff */
[----:B------:R-:W-:Y:S02]  /*0530*/  @!P1 FFMA R7, R3, 1.84467440737095516160e+19, RZ ;  /* 0x5f80000003079823 */ /* 0x000fe400000000ff */
[----:B------:R-:W-:-:S07]  /*0540*/  @!P1 VIADD R10, R10, 0x40 ;  /* 0x000000400a0a9836 */ /* 0x000fce0000000000 */
.L_x_5:
[----:B------:R-:W-:Y:S01]  /*0550*/  LEA R0, R8, 0xc0800000, 0x17 ;  /* 0xc080000008007811 */ /* 0x000fe200078eb8ff */
[----:B------:R-:W-:Y:S01]  /*0560*/  VIADD R5, R5, 0xffffff81 ;  /* 0xffffff8105057836 */ /* 0x000fe20000000000 */
[----:B------:R-:W-:Y:S03]  /*0570*/  BSSY.RECONVERGENT B2, `(.L_x_10) ;  /* 0x0000035000027945 */ /* 0x000fe60003800200 */
[----:B------:R-:W-:Y:S02]  /*0580*/  IMAD.IADD R7, R7, 0x1, -R0 ;  /* 0x0000000107077824 */ /* 0x000fe400078e0a00 */
[C---:B------:R-:W-:Y:S01]  /*0590*/  IMAD R0, R5.reuse, -0x800000, R9 ;  /* 0xff80000005007824 */ /* 0x040fe200078e0209 */
[----:B------:R-:W-:Y:S01]  /*05a0*/  IADD3 R5, PT, PT, R5, 0x7f, -R8 ;  /* 0x0000007f05057810 */ /* 0x000fe20007ffe808 */
[----:B------:R-:W0:Y:S01]  /*05b0*/  MUFU.RCP R3, R7 ;  /* 0x0000000700037308 */ /* 0x000e220000001000 */
[----:B------:R-:W-:-:S03]  /*05c0*/  FADD.FTZ R11, -R7, -RZ ;  /* 0x800000ff070b7221 */ /* 0x000fc60000010100 */
[----:B------:R-:W-:Y:S02]  /*05d0*/  IMAD.IADD R5, R5, 0x1, R10 ;  /* 0x0000000105057824 */ /* 0x000fe400078e020a */
[----:B0-----:R-:W-:-:S04]  /*05e0*/  FFMA R12, R3, R11, 1 ;  /* 0x3f800000030c7423 */ /* 0x001fc8000000000b */
[----:B------:R-:W-:-:S04]  /*05f0*/  FFMA R14, R3, R12, R3 ;  /* 0x0000000c030e7223 */ /* 0x000fc80000000003 */
[----:B------:R-:W-:-:S04]  /*0600*/  FFMA R3, R0, R14, RZ ;  /* 0x0000000e00037223 */ /* 0x000fc800000000ff */
[----:B------:R-:W-:-:S04]  /*0610*/  FFMA R12, R11, R3, R0 ;  /* 0x000000030b0c7223 */ /* 0x000fc80000000000 */
[----:B------:R-:W-:-:S04]  /*0620*/  FFMA R9, R14, R12, R3 ;  /* 0x0000000c0e097223 */ /* 0x000fc80000000003 */
[----:B------:R-:W-:-:S04]  /*0630*/  FFMA R12, R11, R9, R0 ;  /* 0x000000090b0c7223 */ /* 0x000fc80000000000 */
[----:B------:R-:W-:-:S05]  /*0640*/  FFMA R0, R14, R12, R9 ;  /* 0x0000000c0e007223 */ /* 0x000fca0000000009 */
[----:B------:R-:W-:-:S04]  /*0650*/  SHF.R.U32.HI R3, RZ, 0x17, R0 ;  /* 0x00000017ff037819 */ /* 0x000fc80000011600 */
[----:B------:R-:W-:-:S05]  /*0660*/  LOP3.LUT R3, R3, 0xff, RZ, 0xc0, !PT ;  /* 0x000000ff03037812 */ /* 0x000fca00078ec0ff */
[----:B------:R-:W-:-:S04]  /*0670*/  IMAD.IADD R7, R3, 0x1, R5 ;  /* 0x0000000103077824 */ /* 0x000fc800078e0205 */
[----:B------:R-:W-:-:S05]  /*0680*/  VIADD R3, R7, 0xffffffff ;  /* 0xffffffff07037836 */ /* 0x000fca0000000000 */
[----:B------:R-:W-:-:S13]  /*0690*/  ISETP.GE.U32.AND P0, PT, R3, 0xfe, PT ;  /* 0x000000fe0300780c */ /* 0x000fda0003f06070 */
[----:B------:R-:W-:Y:S05]  /*06a0*/  @!P0 BRA `(.L_x_11) ;  /* 0x0000000000808947 */ /* 0x000fea0003800000 */
[----:B------:R-:W-:-:S13]  /*06b0*/  ISETP.GT.AND P0, PT, R7, 0xfe, PT ;  /* 0x000000fe0700780c */ /* 0x000fda0003f04270 */
[----:B------:R-:W-:Y:S05]  /*06c0*/  @P0 BRA `(.L_x_12) ;  /* 0x00000000006c0947 */ /* 0x000fea0003800000 */
[----:B------:R-:W-:-:S13]  /*06d0*/  ISETP.GE.AND P0, PT, R7, 0x1, PT ;  /* 0x000000010700780c */ /* 0x000fda0003f06270 */
[----:B------:R-:W-:Y:S05]  /*06e0*/  @P0 BRA `(.L_x_13) ;  /* 0x0000000000740947 */ /* 0x000fea0003800000 */
[----:B------:R-:W-:Y:S02]  /*06f0*/  ISETP.GE.AND P0, PT, R7, -0x18, PT ;  /* 0xffffffe80700780c */ /* 0x000fe40003f06270 */
[----:B------:R-:W-:-:S11]  /*0700*/  LOP3.LUT R0, R0, 0x80000000, RZ, 0xc0, !PT ;  /* 0x8000000000007812 */ /* 0x000fd600078ec0ff */
[----:B------:R-:W-:Y:S05]  /*0710*/  @!P0 BRA `(.L_x_13) ;  /* 0x0000000000688947 */ /* 0x000fea0003800000 */
[CCC-:B------:R-:W-:Y:S01]  /*0720*/  FFMA.RZ R3, R14.reuse, R12.reuse, R9.reuse ;  /* 0x0000000c0e037223 */ /* 0x1c0fe2000000c009 */
[C---:B------:R-:W-:Y:S02]  /*0730*/  VIADD R10, R7.reuse, 0x20 ;  /* 0x00000020070a7836 */ /* 0x040fe40000000000 */
[CCC-:B------:R-:W-:Y:S01]  /*0740*/  FFMA.RM R8, R14.reuse, R12.reuse, R9.reuse ;  /* 0x0000000c0e087223 */ /* 0x1c0fe20000004009 */
[----:B------:R-:W-:Y:S02]  /*0750*/  ISETP.NE.AND P2, PT, R7, RZ, PT ;  /* 0x000000ff0700720c */ /* 0x000fe40003f45270 */
[----:B------:R-:W-:Y:S01]  /*0760*/  LOP3.LUT R5, R3, 0x7fffff, RZ, 0xc0, !PT ;  /* 0x007fffff03057812 */ /* 0x000fe200078ec0ff */
[----:B------:R-:W-:Y:S01]  /*0770*/  FFMA.RP R3, R14, R12, R9 ;  /* 0x0000000c0e037223 */ /* 0x000fe20000008009 */
[----:B------:R-:W-:Y:S01]  /*0780*/  ISETP.NE.AND P1, PT, R7, RZ, PT ;  /* 0x000000ff0700720c */ /* 0x000fe20003f25270 */
[----:B------:R-:W-:Y:S01]  /*0790*/  IMAD.MOV R7, RZ, RZ, -R7 ;  /* 0x000000ffff077224 */ /* 0x000fe200078e0a07 */
[----:B------:R-:W-:-:S02]  /*07a0*/  LOP3.LUT R5, R5, 0x800000, RZ, 0xfc, !PT ;  /* 0x0080000005057812 */ /* 0x000fc400078efcff */
[----:B------:R-:W-:Y:S02]  /*07b0*/  FSETP.NEU.FTZ.AND P0, PT, R3, R8, PT ;  /* 0x000000080300720b */ /* 0x000fe40003f1d000 */
[----:B------:R-:W-:Y:S02]  /*07c0*/  SHF.L.U32 R10, R5, R10, RZ ;  /* 0x0000000a050a7219 */ /* 0x000fe400000006ff */
[----:B------:R-:W-:Y:S02]  /*07d0*/  SEL R8, R7, RZ, P2 ;  /* 0x000000ff07087207 */ /* 0x000fe40001000000 */
[----:B------:R-:W-:Y:S02]  /*07e0*/  ISETP.NE.AND P1, PT, R10, RZ, P1 ;  /* 0x000000ff0a00720c */ /* 0x000fe40000f25270 */
[----:B------:R-:W-:Y:S02]  /*07f0*/  SHF.R.U32.HI R8, RZ, R8, R5 ;  /* 0x00000008ff087219 */ /* 0x000fe40000011605 */
[----:B------:R-:W-:-:S02]  /*0800*/  PLOP3.LUT P0, PT, P0, P1, PT, 0xf8, 0x8f ;  /* 0x00000000008f781c */ /* 0x000fc40000703f70 */
[----:B------:R-:W-:Y:S02]  /*0810*/  SHF.R.U32.HI R10, RZ, 0x1, R8 ;  /* 0x00000001ff0a7819 */ /* 0x000fe40000011608 */
[----:B------:R-:W-:-:S04]  /*0820*/  SEL R3, RZ, 0x1, !P0 ;  /* 0x00000001ff037807 */ /* 0x000fc80004000000 */
[----:B------:R-:W-:-:S04]  /*0830*/  LOP3.LUT R3, R3, 0x1, R10, 0xf8, !PT ;  /* 0x0000000103037812 */ /* 0x000fc800078ef80a */
[----:B------:R-:W-:-:S05]  /*0840*/  LOP3.LUT R3, R3, R8, RZ, 0xc0, !PT ;  /* 0x0000000803037212 */ /* 0x000fca00078ec0ff */
[----:B------:R-:W-:-:S05]  /*0850*/  IMAD.IADD R3, R10, 0x1, R3 ;  /* 0x000000010a037824 */ /* 0x000fca00078e0203 */
[----:B------:R-:W-:Y:S01]  /*0860*/  LOP3.LUT R0, R3, R0, RZ, 0xfc, !PT ;  /* 0x0000000003007212 */ /* 0x000fe200078efcff */
[----:B------:R-:W-:Y:S06]  /*0870*/  BRA `(.L_x_13) ;  /* 0x0000000000107947 */ /* 0x000fec0003800000 */
.L_x_12:
[----:B------:R-:W-:-:S04]  /*0880*/  LOP3.LUT R0, R0, 0x80000000, RZ, 0xc0, !PT ;  /* 0x8000000000007812 */ /* 0x000fc800078ec0ff */
[----:B------:R-:W-:Y:S01]  /*0890*/  LOP3.LUT R0, R0, 0x7f800000, RZ, 0xfc, !PT ;  /* 0x7f80000000007812 */ /* 0x000fe200078efcff */
[----:B------:R-:W-:Y:S06]  /*08a0*/  BRA `(.L_x_13) ;  /* 0x0000000000047947 */ /* 0x000fec0003800000 */
.L_x_11:
[----:B------:R-:W-:-:S07]  /*08b0*/  IMAD R0, R5, 0x800000, R0 ;  /* 0x0080000005007824 */ /* 0x000fce00078e0200 */
.L_x_13:
[----:B------:R-:W-:Y:S05]  /*08c0*/  BSYNC.RECONVERGENT B2 ;  /* 0x0000000000027941 */ /* 0x000fea0003800200 */
.L_x_10:
[----:B------:R-:W-:Y:S05]  /*08d0*/  BRA `(.L_x_14) ;  /* 0x0000000000207947 */ /* 0x000fea0003800000 */
.L_x_9:
[----:B------:R-:W-:-:S04]  /*08e0*/  LOP3.LUT R0, R7, 0x80000000, R9, 0x48, !PT ;  /* 0x8000000007007812 */ /* 0x000fc800078e4809 */
[----:B------:R-:W-:Y:S01]  /*08f0*/  LOP3.LUT R0, R0, 0x7f800000, RZ, 0xfc, !PT ;  /* 0x7f80000000007812 */ /* 0x000fe200078efcff */
[----:B------:R-:W-:Y:S06]  /*0900*/  BRA `(.L_x_14) ;  /* 0x0000000000147947 */ /* 0x000fec0003800000 */
.L_x_8:
[----:B------:R-:W-:Y:S01]  /*0910*/  LOP3.LUT R0, R7, 0x80000000, R9, 0x48, !PT ;  /* 0x8000000007007812 */ /* 0x000fe200078e4809 */
[----:B------:R-:W-:Y:S06]  /*0920*/  BRA `(.L_x_14) ;  /* 0x00000000000c7947 */ /* 0x000fec0003800000 */
.L_x_7:
[----:B------:R-:W0:Y:S01]  /*0930*/  MUFU.RSQ R0, -QNAN ;  /* 0xffc0000000007908 */ /* 0x000e220000001400 */
[----:B------:R-:W-:Y:S05]  /*0940*/  BRA `(.L_x_14) ;  /* 0x0000000000047947 */ /* 0x000fea0003800000 */
.L_x_6:
[----:B------:R-:W-:-:S07]  /*0950*/  FADD.FTZ R0, R0, R3 ;  /* 0x0000000300007221 */ /* 0x000fce0000010000 */
.L_x_14:
[----:B------:R-:W-:Y:S05]  /*0960*/  BSYNC.RECONVERGENT B1 ;  /* 0x0000000000017941 */ /* 0x000fea0003800200 */
.L_x_4:
[----:B------:R-:W-:-:S04]  /*0970*/  IMAD.MOV.U32 R7, RZ, RZ, 0x0 ;  /* 0x00000000ff077424 */ /* 0x000fc800078e00ff */
[----:B0-----:R-:W-:Y:S05]  /*0980*/  RET.REL.NODEC R6 `(_Z8quantizePKfPaS0_PKab) ;  /* 0xfffffff4069c7950 */ /* 0x001fea0003c3ffff */
.L_x_15:
        /* <DEDUP_REMOVED lines=15> */
.L_x_28:


//--------------------- .text._Z4initPfj          --------------------------
	.section	.text._Z4initPfj,"ax",@progbits
	.align	128
        .global         _Z4initPfj
        .type           _Z4initPfj,@function
        .size           _Z4initPfj,(.L_x_31 - _Z4initPfj)
        .other          _Z4initPfj,@"STO_CUDA_ENTRY STV_DEFAULT"
_Z4initPfj:
.text._Z4initPfj:
[----:B------:R-:W0:Y:S01]  /*0000*/  LDC R1, c[0x0][0x37c] ;  /* 0x0000df00ff017b82 */ /* 0x000e220000000800 */
[----:B------:R-:W1:Y:S07]  /*0010*/  S2R R2, SR_TID.X ;  /* 0x0000000000027919 */ /* 0x000e6e0000002100 */
[----:B------:R-:W2:Y:S01]  /*0020*/  LDC R0, c[0x0][0x364] ;  /* 0x0000d900ff007b82 */ /* 0x000ea20000000800 */
[----:B0-----:R-:W-:Y:S01]  /*0030*/  VIADD R1, R1, 0xffffffd0 ;  /* 0xffffffd001017836 */ /* 0x001fe20000000000 */
[----:B------:R-:W2:Y:S06]  /*0040*/  S2R R3, SR_TID.Y ;  /* 0x0000000000037919 */ /* 0x000eac0000002200 */
[----:B------:R-:W1:Y:S08]  /*0050*/  S2UR UR5, SR_CTAID.X ;  /* 0x00000000000579c3 */ /* 0x000e700000002500 */
[----:B------:R-:W1:Y:S08]  /*0060*/  LDC R11, c[0x0][0x360] ;  /* 0x0000d800ff0b7b82 */ /* 0x000e700000000800 */
[----:B------:R-:W2:Y:S01]  /*0070*/  S2UR UR4, SR_CTAID.Y ;  /* 0x00000000000479c3 */ /* 0x000ea20000002600 */
[----:B-1----:R-:W-:-:S05]  /*0080*/  IMAD R11, R11, UR5, R2 ;  /* 0x000000050b0b7c24 */ /* 0x002fca000f8e0202 */
[----:B------:R-:W-:Y:S01]  /*0090*/  ISETP.GT.AND P0, PT, R11, 0x3ff, PT ;  /* 0x000003ff0b00780c */ /* 0x000fe20003f04270 */
[----:B--2---:R-:W-:-:S05]  /*00a0*/  IMAD R0, R0, UR4, R3 ;  /* 0x0000000400007c24 */ /* 0x004fca000f8e0203 */
[----:B------:R-:W-:-:S13]  /*00b0*/  ISETP.GT.U32.OR P0, PT, R0, 0x3ff, P0 ;  /* 0x000003ff0000780c */ /* 0x000fda0000704470 */
[----:B------:R-:W-:Y:S05]  /*00c0*/  @P0 EXIT ;  /* 0x000000000000094d */ /* 0x000fea0003800000 */
[----:B------:R-:W0:Y:S01]  /*00d0*/  LDC R2, c[0x0][0x388] ;  /* 0x0000e200ff027b82 */ /* 0x000e220000000800 */
[----:B------:R-:W-:Y:S01]  /*00e0*/  IMAD.MOV.U32 R7, RZ, RZ, -0x75bd8fc ;  /* 0xf8a42704ff077424 */ /* 0x000fe200078e00ff */
[----:B------:R-:W1:Y:S01]  /*00f0*/  LDCU.64 UR6, c[0x0][0x358] ;  /* 0x00006b00ff0677ac */ /* 0x000e620008000a00 */
[----:B------:R-:W-:Y:S01]  /*0100*/  IMAD.MOV.U32 R8, RZ, RZ, -0x23270784 ;  /* 0xdcd8f87cff087424 */ /* 0x000fe200078e00ff */
[----:B------:R-:W-:Y:S01]  /*0110*/  BSSY.RECONVERGENT B0, `(.L_x_16) ;  /* 0x000025a000007945 */ /* 0x000fe20003800200 */
[----:B------:R-:W-:-:S05]  /*0120*/  IMAD R0, R0, 0x400, R11 ;  /* 0x0000040000007824 */ /* 0x000fca00078e020b */
[----:B------:R-:W-:Y:S02]  /*0130*/  ISETP.NE.AND P0, PT, R0, RZ, PT ;  /* 0x000000ff0000720c */ /* 0x000fe40003f05270 */
[----:B------:R-:W-:Y:S02]  /*0140*/  SHF.R.S32.HI R4, RZ, 0x1f, R0 ;  /* 0x0000001fff047819 */ /* 0x000fe40000011400 */
[----:B0-----:R-:W-:-:S05]  /*0150*/  LOP3.LUT R2, R2, 0xaad26b49, RZ, 0x3c, !PT ;  /* 0xaad26b4902027812 */ /* 0x001fca00078e3cff */
[----:B------:R-:W-:-:S04]  /*0160*/  IMAD R3, R2, 0x4182bed5, RZ ;  /* 0x4182bed502037824 */ /* 0x000fc800078e02ff */
[C---:B------:R-:W-:Y:S01]  /*0170*/  VIADD R5, R3.reuse, 0x583f19 ;  /* 0x00583f1903057836 */ /* 0x040fe20000000000 */
[C---:B------:R-:W-:Y:S01]  /*0180*/  LOP3.LUT R6, R3.reuse, 0x159a55e5, RZ, 0x3c, !PT ;  /* 0x159a55e503067812 */ /* 0x040fe200078e3cff */
[C---:B------:R-:W-:Y:S02]  /*0190*/  VIADD R2, R3.reuse, 0xd9f6dc18 ;  /* 0xd9f6dc1803027836 */ /* 0x040fe40000000000 */
[----:B------:R-:W-:Y:S02]  /*01a0*/  VIADD R3, R3, 0x75bcd15 ;  /* 0x075bcd1503037836 */ /* 0x000fe40000000000 */
[----:B------:R-:W-:Y:S01]  /*01b0*/  IMAD.MOV.U32 R9, RZ, RZ, R5 ;  /* 0x000000ffff097224 */ /* 0x000fe200078e0005 */
[----:B------:R0:W-:Y:S04]  /*01c0*/  STL.64 [R1+0x8], R6 ;  /* 0x0000080601007387 */ /* 0x0001e80000100a00 */
[----:B------:R0:W-:Y:S04]  /*01d0*/  STL.64 [R1], R2 ;  /* 0x0000000201007387 */ /* 0x0001e80000100a00 */
[----:B------:R0:W-:Y:S01]  /*01e0*/  STL.64 [R1+0x10], R8 ;  /* 0x0000100801007387 */ /* 0x0001e20000100a00 */
[----:B-1----:R-:W-:Y:S05]  /*01f0*/  @!P0 BRA `(.L_x_17) ;  /* 0x00000024002c8947 */ /* 0x002fea0003800000 */
[----:B------:R-:W-:Y:S02]  /*0200*/  IMAD.MOV.U32 R13, RZ, RZ, R4 ;  /* 0x000000ffff0d7224 */ /* 0x000fe400078e0004 */
[----:B------:R-:W-:Y:S02]  /*0210*/  IMAD.MOV.U32 R11, RZ, RZ, RZ ;  /* 0x000000ffff0b7224 */ /* 0x000fe400078e00ff */
[----:B------:R-:W-:-:S07]  /*0220*/  IMAD.MOV.U32 R10, RZ, RZ, R0 ;  /* 0x000000ffff0a7224 */ /* 0x000fce00078e0000 */
.L_x_26:
[----:B0-----:R-:W-:Y:S01]  /*0230*/  LOP3.LUT R2, R10, 0x3, RZ, 0xc0, !PT ;  /* 0x000000030a027812 */ /* 0x001fe200078ec0ff */
[----:B------:R-:W-:Y:S03]  /*0240*/  BSSY.RECONVERGENT B1, `(.L_x_18) ;  /* 0x0000240000017945 */ /* 0x000fe60003800200 */
[----:B------:R-:W-:-:S04]  /*0250*/  ISETP.NE.U32.AND P0, PT, R2, RZ, PT ;  /* 0x000000ff0200720c */ /* 0x000fc80003f05070 */
[----:B------:R-:W-:-:S13]  /*0260*/  ISETP.NE.AND.EX P0, PT, RZ, RZ, PT, P0 ;  /* 0x000000ffff00720c */ /* 0x000fda0003f05300 */
[----:B------:R-:W-:Y:S05]  /*0270*/  @!P0 BRA `(.L_x_19) ;  /* 0x0000002000f08947 */ /* 0x000fea0003800000 */
[----:B------:R-:W0:Y:S01]  /*0280*/  LDC.64 R8, c[0x4][RZ] ;  /* 0x01000000ff087b82 */ /* 0x000e220000000a00 */
[----:B------:R-:W-:Y:S02]  /*0290*/  CS2R R2, SRZ ;  /* 0x0000000000027805 */ /* 0x000fe4000001ff00 */
[----:B------:R-:W-:Y:S02]  /*02a0*/  CS2R R4, SRZ ;  /* 0x0000000000047805 */ /* 0x000fe4000001ff00 */
[----:B------:R-:W-:Y:S01]  /*02b0*/  CS2R R6, SRZ ;  /* 0x0000000000067805 */ /* 0x000fe2000001ff00 */
[----:B0-----:R-:W-:-:S07]  /*02c0*/  IMAD.WIDE.U32 R8, R11, 0xc80, R8 ;  /* 0x00000c800b087825 */ /* 0x001fce00078e0008 */
.L_x_21:
[----:B------:R-:W-:-:S06]  /*02d0*/  IMAD R12, R2, 0x4, R1 ;  /* 0x00000004020c7824 */ /* 0x000fcc00078e0201 */
[----:B------:R-:W5:Y:S01]  /*02e0*/  LDL R12, [R12+0x4] ;  /* 0x000004000c0c7983 */ /* 0x000f620000100800 */
[----:B------:R-:W-:-:S05]  /*02f0*/  UMOV UR4, URZ ;  /* 0x000000ff00047c82 */ /* 0x000fca0008000000 */
.L_x_20:
[----:B-----5:R-:W-:Y:S01]  /*0300*/  SHF.R.U32.HI R22, RZ, UR4, R12 ;  /* 0x00000004ff167c19 */ /* 0x020fe2000801160c */
[----:B------:R-:W-:-:S03]  /*0310*/  IMAD.SHL.U32 R14, R2, 0x20, RZ ;  /* 0x00000020020e7824 */ /* 0x000fc600078e00ff */
[----:B------:R-:W-:Y:S01]  /*0320*/  LOP3.LUT R15, R22, 0x1, RZ, 0xc0, !PT ;  /* 0x00000001160f7812 */ /* 0x000fe200078ec0ff */
[----:B------:R-:W-:-:S03]  /*0330*/  VIADD R14, R14, UR4 ;  /* 0x000000040e0e7c36 */ /* 0x000fc60008000000 */
[----:B------:R-:W-:Y:S01]  /*0340*/  ISETP.NE.U32.AND P0, PT, R15, 0x1, PT ;  /* 0x000000010f00780c */ /* 0x000fe20003f05070 */
[----:B------:R-:W-:-:S03]  /*0350*/  IMAD R15, R14, 0x5, RZ ;  /* 0x000000050e0f7824 */ /* 0x000fc600078e02ff */
[----:B------:R-:W-:Y:S01]  /*0360*/  R2P PR, R22, 0x7e ;  /* 0x0000007e16007804 */ /* 0x000fe20000000000 */
[----:B------:R-:W-:-:S08]  /*0370*/  IMAD.WIDE.U32 R14, R15, 0x4, R8 ;  /* 0x000000040f0e7825 */ /* 0x000fd000078e0008 */
[----:B------:R-:W2:Y:S04]  /*0380*/  @!P0 LDG.E R16, desc[UR6][R14.64+0x10] ;  /* 0x000010060e108981 */ /* 0x000ea8000c1e1900 */
[----:B------:R-:W3:Y:S04]  /*0390*/  @P1 LDG.E R18, desc[UR6][R14.64+0x24] ;  /* 0x000024060e121981 */ /* 0x000ee8000c1e1900 */
[----:B------:R-:W4:Y:S04]  /*03a0*/  @P2 LDG.E R20, desc[UR6][R14.64+0x38] ;  /* 0x000038060e142981 */ /* 0x000f28000c1e1900 */
[----:B------:R-:W4:Y:S04]  /*03b0*/  @P3 LDG.E R24, desc[UR6][R14.64+0x4c] ;  /* 0x00004c060e183981 */ /* 0x000f28000c1e1900 */
[----:B------:R-:W4:Y:S04]  /*03c0*/  @P4 LDG.E R26, desc[UR6][R14.64+0x60] ;  /* 0x000060060e1a4981 */ /* 0x000f28000c1e1900 */
[----:B------:R-:W4:Y:S04]  /*03d0*/  @!P0 LDG.E R17, desc[UR6][R14.64+0x4] ;  /* 0x000004060e118981 */ /* 0x000f28000c1e1900 */
[----:B------:R-:W4:Y:S04]  /*03e0*/  @!P0 LDG.E R19, desc[UR6][R14.64+0xc] ;  /* 0x00000c060e138981 */ /* 0x000f28000c1e1900 */
[----:B------:R-:W4:Y:S04]  /*03f0*/  @P1 LDG.E R21, desc[UR6][R14.64+0x18] ;  /* 0x000018060e151981 */ /* 0x000f28000c1e1900 */
[----:B------:R-:W4:Y:S04]  /*0400*/  @P3 LDG.E R23, desc[UR6][R14.64+0x40] ;  /* 0x000040060e173981 */ /* 0x000f28000c1e1900 */
[----:B------:R-:W4:Y:S04]  /*0410*/  @P5 LDG.E R25, desc[UR6][R14.64+0x70] ;  /* 0x000070060e195981 */ /* 0x000f28000c1e1900 */
[----:B------:R-:W4:Y:S01]  /*0420*/  @P6 LDG.E R28, desc[UR6][R14.64+0x88] ;  /* 0x000088060e1c6981 */ /* 0x000f22000c1e1900 */
[----:B--2---:R-:W-:-:S03]  /*0430*/  @!P0 LOP3.LUT R5, R5, R16, RZ, 0x3c, !PT ;  /* 0x0000001005058212 */ /* 0x004fc600078e3cff */
[----:B------:R-:W2:Y:S01]  /*0440*/  @!P0 LDG.E R16, desc[UR6][R14.64] ;  /* 0x000000060e108981 */ /* 0x000ea2000c1e1900 */
[----:B---3--:R-:W-:-:S03]  /*0450*/  @P1 LOP3.LUT R5, R5, R18, RZ, 0x3c, !PT ;  /* 0x0000001205051212 */ /* 0x008fc600078e3cff */
[----:B------:R-:W3:Y:S01]  /*0460*/  @!P0 LDG.E R18, desc[UR6][R14.64+0x8] ;  /* 0x000008060e128981 */ /* 0x000ee2000c1e1900 */
[----:B----4-:R-:W-:-:S03]  /*0470*/  @P2 LOP3.LUT R5, R5, R20, RZ, 0x3c, !PT ;  /* 0x0000001405052212 */ /* 0x010fc600078e3cff */
[----:B------:R-:W4:Y:S01]  /*0480*/  @P1 LDG.E R20, desc[UR6][R14.64+0x14] ;  /* 0x000014060e141981 */ /* 0x000f22000c1e1900 */
[----:B------:R-:W-:-:S03]  /*0490*/  @P3 LOP3.LUT R5, R5, R24, RZ, 0x3c, !PT ;  /* 0x0000001805053212 */ /* 0x000fc600078e3cff */
[----:B------:R-:W4:Y:S01]  /*04a0*/  @P5 LDG.E R24, desc[UR6][R14.64+0x74] ;  /* 0x000074060e185981 */ /* 0x000f22000c1e1900 */
[----:B------:R-:W-:-:S03]  /*04b0*/  @P4 LOP3.LUT R5, R5, R26, RZ, 0x3c, !PT ;  /* 0x0000001a05054212 */ /* 0x000fc600078e3cff */
[----:B------:R-:W4:Y:S01]  /*04c0*/  @P3 LDG.E R26, desc[UR6][R14.64+0x44] ;  /* 0x000044060e1a3981 */ /* 0x000f22000c1e1900 */
[----:B------:R-:W-:-:S03]  /*04d0*/  @!P0 LOP3.LUT R6, R6, R17, RZ, 0x3c, !PT ;  /* 0x0000001106068212 */ /* 0x000fc600078e3cff */
[----:B------:R-:W4:Y:S01]  /*04e0*/  @P1 LDG.E R17, desc[UR6][R14.64+0x20] ;  /* 0x000020060e111981 */ /* 0x000f22000c1e1900 */
[----:B------:R-:W-:-:S03]  /*04f0*/  @!P0 LOP3.LUT R4, R4, R19, RZ, 0x3c, !PT ;  /* 0x0000001304048212 */ /* 0x000fc600078e3cff */
[----:B------:R-:W4:Y:S01]  /*0500*/  @P2 LDG.E R19, desc[UR6][R14.64+0x2c] ;  /* 0x00002c060e132981 */ /* 0x000f22000c1e1900 */
[----:B------:R-:W-:-:S03]  /*0510*/  @P1 LOP3.LUT R6, R6, R21, RZ, 0x3c, !PT ;  /* 0x0000001506061212 */ /* 0x000fc600078e3cff */
[----:B------:R-:W4:Y:S01]  /*0520*/  @P2 LDG.E R21, desc[UR6][R14.64+0x34] ;  /* 0x000034060e152981 */ /* 0x000f22000c1e1900 */
[----:B--2---:R-:W-:-:S03]  /*0530*/  @!P0 LOP3.LUT R3, R3, R16, RZ, 0x3c, !PT ;  /* 0x0000001003038212 */ /* 0x004fc600078e3cff */
[----:B------:R-:W2:Y:S01]  /*0540*/  @P1 LDG.E R16, desc[UR6][R14.64+0x1c] ;  /* 0x00001c060e101981 */ /* 0x000ea2000c1e1900 */
[----:B---3--:R-:W-:-:S03]  /*0550*/  @!P0 LOP3.LUT R7, R7, R18, RZ, 0x3c, !PT ;  /* 0x0000001207078212 */ /* 0x008fc600078e3cff */
[----:B------:R-:W3:Y:S01]  /*0560*/  @P2 LDG.E R18, desc[UR6][R14.64+0x28] ;  /* 0x000028060e122981 */ /* 0x000ee2000c1e1900 */
[----:B----4-:R-:W-:-:S03]  /*0570*/  @P1 LOP3.LUT R3, R3, R20, RZ, 0x3c, !PT ;  /* 0x0000001403031212 */ /* 0x010fc600078e3cff */
[----:B------:R-:W4:Y:S01]  /*0580*/  @P2 LDG.E R20, desc[UR6][R14.64+0x30] ;  /* 0x000030060e142981 */ /* 0x000f22000c1e1900 */
[----:B------:R-:W-:-:S03]  /*0590*/  @P5 LOP3.LUT R5, R5, R24, RZ, 0x3c, !PT ;  /* 0x0000001805055212 */ /* 0x000fc600078e3cff */
[----:B------:R-:W4:Y:S01]  /*05a0*/  @P3 LDG.E R24, desc[UR6][R14.64+0x3c] ;  /* 0x00003c060e183981 */ /* 0x000f22000c1e1900 */
[----:B------:R-:W-:-:S03]  /*05b0*/  @P1 LOP3.LUT R4, R4, R17, RZ, 0x3c, !PT ;  /* 0x0000001104041212 */ /* 0x000fc600078e3cff */
[----:B------:R-:W4:Y:S01]  /*05c0*/  @P3 LDG.E R17, desc[UR6][R14.64+0x48] ;  /* 0x000048060e113981 */ /* 0x000f22000c1e1900 */
[----:B------:R-:W-:-:S03]  /*05d0*/  @P2 LOP3.LUT R6, R6, R19, RZ, 0x3c, !PT ;  /* 0x0000001306062212 */ /* 0x000fc600078e3cff */
[----:B------:R-:W4:Y:S01]  /*05e0*/  @P4 LDG.E R19, desc[UR6][R14.64+0x54] ;  /* 0x000054060e134981 */ /* 0x000f22000c1e1900 */
[----:B------:R-:W-:Y:S02]  /*05f0*/  @P2 LOP3.LUT R4, R4, R21, RZ, 0x3c, !PT ;  /* 0x0000001504042212 */ /* 0x000fe400078e3cff */
[----:B------:R-:W-:Y:S01]  /*0600*/  @P3 LOP3.LUT R6, R6, R23, RZ, 0x3c, !PT ;  /* 0x0000001706063212 */ /* 0x000fe200078e3cff */
[----:B------:R-:W4:Y:S04]  /*0610*/  @P4 LDG.E R21, desc[UR6][R14.64+0x5c] ;  /* 0x00005c060e154981 */ /* 0x000f28000c1e1900 */
[----:B------:R-:W4:Y:S01]  /*0620*/  @P5 LDG.E R23, desc[UR6][R14.64+0x68] ;  /* 0x000068060e175981 */ /* 0x000f22000c1e1900 */
[----:B--2---:R-:W-:-:S03]  /*0630*/  @P1 LOP3.LUT R7, R7, R16, RZ, 0x3c, !PT ;  /* 0x0000001007071212 */ /* 0x004fc600078e3cff */
[----:B------:R-:W2:Y:S01]  /*0640*/  @P4 LDG.E R16, desc[UR6][R14.64+0x50] ;  /* 0x000050060e104981 */ /* 0x000ea2000c1e1900 */
[----:B---3--:R-:W-:-:S03]  /*0650*/  @P2 LOP3.LUT R3, R3, R18, RZ, 0x3c, !PT ;  /* 0x0000001203032212 */ /* 0x008fc600078e3cff */
[----:B------:R-:W3:Y:S01]  /*0660*/  @P4 LDG.E R18, desc[UR6][R14.64+0x58] ;  /* 0x000058060e124981 */ /* 0x000ee2000c1e1900 */
[----:B----4-:R-:W-:-:S03]  /*0670*/  @P2 LOP3.LUT R7, R7, R20, RZ, 0x3c, !PT ;  /* 0x0000001407072212 */ /* 0x010fc600078e3cff */
[----:B------:R-:W4:Y:S01]  /*0680*/  @P5 LDG.E R20, desc[UR6][R14.64+0x64] ;  /* 0x000064060e145981 */ /* 0x000f22000c1e1900 */
[----:B------:R-:W-:-:S03]  /*0690*/  @P3 LOP3.LUT R3, R3, R24, RZ, 0x3c, !PT ;  /* 0x0000001803033212 */ /* 0x000fc600078e3cff */
[----:B------:R-:W4:Y:S01]  /*06a0*/  @P5 LDG.E R24, desc[UR6][R14.64+0x6c] ;  /* 0x00006c060e185981 */ /* 0x000f22000c1e1900 */
[----:B------:R-:W-:Y:S02]  /*06b0*/  LOP3.LUT P0, RZ, R22, 0x80, RZ, 0xc0, !PT ;  /* 0x0000008016ff7812 */ /* 0x000fe4000780c0ff */
[----:B------:R-:W-:Y:S02]  /*06c0*/  @P3 LOP3.LUT R7, R7, R26, RZ, 0x3c, !PT ;  /* 0x0000001a07073212 */ /* 0x000fe400078e3cff */
[----:B------:R-:W-:Y:S02]  /*06d0*/  @P3 LOP3.LUT R4, R4, R17, RZ, 0x3c, !PT ;  /* 0x0000001104043212 */ /* 0x000fe400078e3cff */
[----:B------:R-:W4:Y:S01]  /*06e0*/  @P6 LDG.E R17, desc[UR6][R14.64+0x7c] ;  /* 0x00007c060e116981 */ /* 0x000f22000c1e1900 */
[----:B------:R-:W-:-:S03]  /*06f0*/  @P4 LOP3.LUT R6, R6, R19, RZ, 0x3c, !PT ;  /* 0x0000001306064212 */ /* 0x000fc600078e3cff */
[----:B------:R-:W4:Y:S01]  /*0700*/  @P6 LDG.E R19, desc[UR6][R14.64+0x84] ;  /* 0x000084060e136981 */ /* 0x000f22000c1e1900 */
[----:B------:R-:W-:-:S03]  /*0710*/  @P4 LOP3.LUT R4, R4, R21, RZ, 0x3c, !PT ;  /* 0x0000001504044212 */ /* 0x000fc600078e3cff */
[----:B------:R-:W4:Y:S01]  /*0720*/  @P0 LDG.E R26, desc[UR6][R14.64+0x9c] ;  /* 0x00009c060e1a0981 */ /* 0x000f22000c1e1900 */
[----:B------:R-:W-:-:S03]  /*0730*/  @P5 LOP3.LUT R6, R6, R23, RZ, 0x3c, !PT ;  /* 0x0000001706065212 */ /* 0x000fc600078e3cff */
        /* <DEDUP_REMOVED lines=10> */
[----:B------:R-:W-:Y:S02]  /*07e0*/  @P5 LOP3.LUT R4, R4, R25, RZ, 0x3c, !PT ;  /* 0x0000001904045212 */ /* 0x000fe400078e3cff */
[----:B------:R-:W-:Y:S02]  /*07f0*/  @P6 LOP3.LUT R5, R5, R28, RZ, 0x3c, !PT ;  /* 0x0000001c05056212 */ /* 0x000fe400078e3cff */
[----:B------:R-:W-:Y:S02]  /*0800*/  @P6 LOP3.LUT R6, R6, R17, RZ, 0x3c, !PT ;  /* 0x0000001106066212 */ /* 0x000fe400078e3cff */
[----:B------:R-:W-:Y:S02]  /*0810*/  @P6 LOP3.LUT R4, R4, R19, RZ, 0x3c, !PT ;  /* 0x0000001304046212 */ /* 0x000fe400078e3cff */
[----:B------:R-:W-:Y:S02]  /*0820*/  @P0 LOP3.LUT R5, R5, R26, RZ, 0x3c, !PT ;  /* 0x0000001a05050212 */ /* 0x000fe400078e3cff */
[----:B------:R-:W-:-:S02]  /*0830*/  @P0 LOP3.LUT R6, R6, R21, RZ, 0x3c, !PT ;  /* 0x0000001506060212 */ /* 0x000fc400078e3cff */
[----:B------:R-:W-:Y:S02]  /*0840*/  @P0 LOP3.LUT R4, R4, R23, RZ, 0x3c, !PT ;  /* 0x0000001704040212 */ /* 0x000fe400078e3cff */
[----:B--2---:R-:W-:Y:S02]  /*0850*/  @P6 LOP3.LUT R3, R3, R16, RZ, 0x3c, !PT ;  /* 0x0000001003036212 */ /* 0x004fe400078e3cff */
[----:B---3--:R-:W-:Y:S02]  /*0860*/  @P6 LOP3.LUT R7, R7, R18, RZ, 0x3c, !PT ;  /* 0x0000001207076212 */ /* 0x008fe400078e3cff */
[----:B----4-:R-:W-:Y:S02]  /*0870*/  @P0 LOP3.LUT R3, R3, R20, RZ, 0x3c, !PT ;  /* 0x0000001403030212 */ /* 0x010fe400078e3cff */
[----:B------:R-:W-:Y:S02]  /*0880*/  @P0 LOP3.LUT R7, R7, R24, RZ, 0x3c, !PT ;  /* 0x0000001807070212 */ /* 0x000fe400078e3cff */
[----:B------:R-:W-:-:S13]  /*0890*/  R2P PR, R22.B1, 0x7f ;  /* 0x0000007f16007804 */ /* 0x000fda0000001000 */
[----:B------:R-:W2:Y:S04]  /*08a0*/  @P0 LDG.E R18, desc[UR6][R14.64+0xa0] ;  /* 0x0000a0060e120981 */ /* 0x000ea8000c1e1900 */
[----:B------:R-:W3:Y:S04]  /*08b0*/  @P0 LDG.E R19, desc[UR6][R14.64+0xa4] ;  /* 0x0000a4060e130981 */ /* 0x000ee8000c1e1900 */
[----:B------:R-:W4:Y:S04]  /*08c0*/  @P0 LDG.E R20, desc[UR6][R14.64+0xa8] ;  /* 0x0000a8060e140981 */ /* 0x000f28000c1e1900 */
[----:B------:R-:W4:Y:S04]  /*08d0*/  @P0 LDG.E R21, desc[UR6][R14.64+0xac] ;  /* 0x0000ac060e150981 */ /* 0x000f28000c1e1900 */
[----:B------:R-:W4:Y:S04]  /*08e0*/  @P0 LDG.E R24, desc[UR6][R14.64+0xb0] ;  /* 0x0000b0060e180981 */ /* 0x000f28000c1e1900 */
[----:B------:R-:W4:Y:S04]  /*08f0*/  @P1 LDG.E R16, desc[UR6][R14.64+0xbc] ;  /* 0x0000bc060e101981 */ /* 0x000f28000c1e1900 */
[----:B------:R-:W4:Y:S04]  /*0900*/  @P1 LDG.E R26, desc[UR6][R14.64+0xb4] ;  /* 0x0000b4060e1a1981 */ /* 0x000f28000c1e1900 */
        /* <DEDUP_REMOVED lines=11> */
[----:B------:R-:W-:Y:S01]  /*09c0*/  LOP3.LUT P0, RZ, R22, 0x8000, RZ, 0xc0, !PT ;  /* 0x0000800016ff7812 */ /* 0x000fe2000780c0ff */
[----:B------:R-:W4:Y:S01]  /*09d0*/  @P2 LDG.E R24, desc[UR6][R14.64+0xd8] ;  /* 0x0000d8060e182981 */ /* 0x000f22000c1e1900 */
[----:B------:R-:W-:-:S03]  /*09e0*/  @P1 LOP3.LUT R7, R7, R16, RZ, 0x3c, !PT ;  /* 0x0000001007071212 */ /* 0x000fc600078e3cff */
[----:B------:R-:W4:Y:S01]  /*09f0*/  @P2 LDG.E R22, desc[UR6][R14.64+0xd0] ;  /* 0x0000d0060e162981 */ /* 0x000f22000c1e1900 */
[----:B------:R-:W-:-:S03]  /*0a00*/  @P1 LOP3.LUT R3, R3, R26, RZ, 0x3c, !PT ;  /* 0x0000001a03031212 */ /* 0x000fc600078e3cff */
[----:B------:R-:W4:Y:S01]  /*0a10*/  @P3 LDG.E R16, desc[UR6][R14.64+0xe4] ;  /* 0x0000e4060e103981 */ /* 0x000f22000c1e1900 */
[----:B------:R-:W-:-:S03]  /*0a20*/  @P1 LOP3.LUT R6, R6, R23, RZ, 0x3c, !PT ;  /* 0x0000001706061212 */ /* 0x000fc600078e3cff */
[----:B------:R-:W4:Y:S01]  /*0a30*/  @P3 LDG.E R26, desc[UR6][R14.64+0xdc] ;  /* 0x0000dc060e1a3981 */ /* 0x000f22000c1e1900 */
[----:B------:R-:W-:-:S03]  /*0a40*/  @P1 LOP3.LUT R4, R4, R17, RZ, 0x3c, !PT ;  /* 0x0000001104041212 */ /* 0x000fc600078e3cff */
        /* <DEDUP_REMOVED lines=43> */
[----:B------:R-:W-:-:S04]  /*0d00*/  UIADD3 UR4, UPT, UPT, UR4, 0x10, URZ ;  /* 0x0000001004047890 */ /* 0x000fc8000fffe0ff */
[----:B------:R-:W-:Y:S01]  /*0d10*/  UISETP.NE.AND UP0, UPT, UR4, 0x20, UPT ;  /* 0x000000200400788c */ /* 0x000fe2000bf05270 */
[----:B--2---:R-:W-:Y:S02]  /*0d20*/  @P5 LOP3.LUT R5, R5, R18, RZ, 0x3c, !PT ;  /* 0x0000001205055212 */ /* 0x004fe400078e3cff */
[----:B---3--:R-:W-:Y:S02]  /*0d30*/  @P6 LOP3.LUT R6, R6, R19, RZ, 0x3c, !PT ;  /* 0x0000001306066212 */ /* 0x008fe400078e3cff */
[----:B----4-:R-:W-:Y:S02]  /*0d40*/  @P6 LOP3.LUT R3, R3, R20, RZ, 0x3c, !PT ;  /* 0x0000001403036212 */ /* 0x010fe400078e3cff */
[----:B------:R-:W-:Y:S02]  /*0d50*/  @P6 LOP3.LUT R4, R4, R21, RZ, 0x3c, !PT ;  /* 0x0000001504046212 */ /* 0x000fe400078e3cff */
[----:B------:R-:W-:Y:S02]  /*0d60*/  @P6 LOP3.LUT R7, R7, R22, RZ, 0x3c, !PT ;  /* 0x0000001607076212 */ /* 0x000fe400078e3cff */
[----:B------:R-:W-:-:S02]  /*0d70*/  @P6 LOP3.LUT R5, R5, R16, RZ, 0x3c, !PT ;  /* 0x0000001005056212 */ /* 0x000fc400078e3cff */
[----:B------:R-:W-:Y:S02]  /*0d80*/  @P0 LOP3.LUT R3, R3, R24, RZ, 0x3c, !PT ;  /* 0x0000001803030212 */ /* 0x000fe400078e3cff */
[----:B------:R-:W-:Y:S02]  /*0d90*/  @P0 LOP3.LUT R5, R5, R28, RZ, 0x3c, !PT ;  /* 0x0000001c05050212 */ /* 0x000fe400078e3cff */
[----:B------:R-:W-:Y:S02]  /*0da0*/  @P0 LOP3.LUT R7, R7, R26, RZ, 0x3c, !PT ;  /* 0x0000001a07070212 */ /* 0x000fe400078e3cff */
[----:B------:R-:W-:Y:S02]  /*0db0*/  @P0 LOP3.LUT R4, R4, R23, RZ, 0x3c, !PT ;  /* 0x0000001704040212 */ /* 0x000fe400078e3cff */
[----:B------:R-:W-:Y:S01]  /*0dc0*/  @P0 LOP3.LUT R6, R6, R17, RZ, 0x3c, !PT ;  /* 0x0000001106060212 */ /* 0x000fe200078e3cff */
[----:B------:R-:W-:Y:S06]  /*0dd0*/  BRA.U UP0, `(.L_x_20) ;  /* 0xfffffff500487547 */ /* 0x000fec000b83ffff */
[----:B------:R-:W-:-:S05]  /*0de0*/  VIADD R2, R2, 0x1 ;  /* 0x0000000102027836 */ /* 0x000fca0000000000 */
[----:B------:R-:W-:-:S13]  /*0df0*/  ISETP.NE.AND P0, PT, R2, 0x5, PT ;  /* 0x000000050200780c */ /* 0x000fda0003f05270 */
[----:B------:R-:W-:Y:S05]  /*0e00*/  @P0 BRA `(.L_x_21) ;  /* 0xfffffff400300947 */ /* 0x000fea000383ffff */
[----:B------:R-:W-:Y:S01]  /*0e10*/  LOP3.LUT R2, R10, 0x3, RZ, 0xc0, !PT ;  /* 0x000000030a027812 */ /* 0x000fe200078ec0ff */
[----:B------:R0:W-:Y:S03]  /*0e20*/  STL.64 [R1+0x8], R6 ;  /* 0x0000080601007387 */ /* 0x0001e60000100a00 */
[----:B------:R-:W-:Y:S01]  /*0e30*/  ISETP.NE.U32.AND P0, PT, R2, 0x1, PT ;  /* 0x000000010200780c */ /* 0x000fe20003f05070 */
[----:B------:R0:W-:Y:S03]  /*0e40*/  STL.64 [R1+0x10], R4 ;  /* 0x0000100401007387 */ /* 0x0001e60000100a00 */
[----:B------:R-:W-:Y:S01]  /*0e50*/  ISETP.NE.AND.EX P0, PT, RZ, RZ, PT, P0 ;  /* 0x000000ffff00720c */ /* 0x000fe20003f05300 */
[----:B------:R0:W-:-:S12]  /*0e60*/  STL [R1+0x4], R3 ;  /* 0x0000040301007387 */ /* 0x0001d80000100800 */
[----:B0-----:R-:W-:Y:S05]  /*0e70*/  @!P0 BRA `(.L_x_19) ;  /* 0x0000001400f08947 */ /* 0x001fea0003800000 */
[----:B------:R-:W-:Y:S01]  /*0e80*/  UMOV UR4, URZ ;  /* 0x000000ff00047c82 */ /* 0x000fe20008000000 */
[----:B------:R-:W-:Y:S01]  /*0e90*/  CS2R R2, SRZ ;  /* 0x0000000000027805 */ /* 0x000fe2000001ff00 */
[----:B------:R-:W-:Y:S01]  /*0ea0*/  IMAD.MOV.U32 R4, RZ, RZ, RZ ;  /* 0x000000ffff047224 */ /* 0x000fe200078e00ff */
[----:B------:R-:W-:Y:S01]  /*0eb0*/  CS2R R6, SRZ ;  /* 0x0000000000067805 */ /* 0x000fe2000001ff00 */
[----:B------:R-:W-:-:S07]  /*0ec0*/  IMAD.U32 R5, RZ, RZ, UR4 ;  /* 0x00000004ff057e24 */ /* 0x000fce000f8e00ff */
.L_x_23:
[----:B------:R-:W-:-:S06]  /*0ed0*/  IMAD R12, R2, 0x4, R1 ;  /* 0x00000004020c7824 */ /* 0x000fcc00078e0201 */
[----:B------:R-:W5:Y:S01]  /*0ee0*/  LDL R12, [R12+0x4] ;  /* 0x000004000c0c7983 */ /* 0x000f620000100800 */
[----:B------:R-:W-:-:S05]  /*0ef0*/  UMOV UR4, URZ ;  /* 0x000000ff00047c82 */ /* 0x000fca0008000000 */
.L_x_22:
        /* <DEDUP_REMOVED lines=180> */
[----:B------:R0:W-:Y:S03]  /*1a40*/  STL [R1+0x4], R3 ;  /* 0x0000040301007387 */ /* 0x0001e60000100800 */
[----:B------:R-:W-:Y:S01]  /*1a50*/  ISETP.NE.AND.EX P0, PT, RZ, RZ, PT, P0 ;  /* 0x000000ffff00720c */ /* 0x000fe20003f05300 */
[----:B------:R0:W-:-:S12]  /*1a60*/  STL.64 [R1+0x10], R4 ;  /* 0x0000100401007387 */ /* 0x0001d80000100a00 */
[----:B0-----:R-:W-:Y:S05]  /*1a70*/  @P0 BRA `(.L_x_19) ;  /* 0x0000000800f00947 */ /* 0x001fea0003800000 */
[----:B------:R-:W-:Y:S01]  /*1a80*/  UMOV UR4, URZ ;  /* 0x000000ff00047c82 */ /* 0x000fe20008000000 */
[----:B------:R-:W-:Y:S01]  /*1a90*/  CS2R R2, SRZ ;  /* 0x0000000000027805 */ /* 0x000fe2000001ff00 */
[----:B------:R-:W-:Y:S01]  /*1aa0*/  IMAD.MOV.U32 R4, RZ, RZ, RZ ;  /* 0x000000ffff047224 */ /* 0x000fe200078e00ff */
[----:B------:R-:W-:Y:S01]  /*1ab0*/  CS2R R6, SRZ ;  /* 0x0000000000067805 */ /* 0x000fe2000001ff00 */
[----:B------:R-:W-:-:S07]  /*1ac0*/  IMAD.U32 R5, RZ, RZ, UR4 ;  /* 0x00000004ff057e24 */ /* 0x000fce000f8e00ff */
.L_x_25:
[----:B------:R-:W-:-:S06]  /*1ad0*/  IMAD R12, R2, 0x4, R1 ;  /* 0x00000004020c7824 */ /* 0x000fcc00078e0201 */
[----:B------:R-:W5:Y:S01]  /*1ae0*/  LDL R12, [R12+0x4] ;  /* 0x000004000c0c7983 */ /* 0x000f620000100800 */
[----:B------:R-:W-:-:S05]  /*1af0*/  UMOV UR4, URZ ;  /* 0x000000ff00047c82 */ /* 0x000fca0008000000 */
.L_x_24:
        /* <DEDUP_REMOVED lines=177> */
[----:B------:R0:W-:Y:S04]  /*2610*/  STL.64 [R1+0x8], R6 ;  /* 0x0000080601007387 */ /* 0x0001e80000100a00 */
[----:B------:R0:W-:Y:S04]  /*2620*/  STL [R1+0x4], R3 ;  /* 0x0000040301007387 */ /* 0x0001e80000100800 */
[----:B------:R0:W-:Y:S02]  /*2630*/  STL.64 [R1+0x10], R4 ;  /* 0x0000100401007387 */ /* 0x0001e40000100a00 */
.L_x_19:
[----:B------:R-:W-:Y:S05]  /*2640*/  BSYNC.RECONVERGENT B1 ;  /* 0x0000000000017941 */ /* 0x000fea0003800200 */
.L_x_18:
[C---:B------:R-:W-:Y:S01]  /*2650*/  ISETP.GT.U32.AND P0, PT, R10.reuse, 0x3, PT ;  /* 0x000000030a00780c */ /* 0x040fe20003f04070 */
[----:B------:R-:W-:Y:S01]  /*2660*/  VIADD R11, R11, 0x1 ;  /* 0x000000010b0b7836 */ /* 0x000fe20000000000 */
[--C-:B------:R-:W-:Y:S02]  /*2670*/  SHF.R.U64 R10, R10, 0x2, R13.reuse ;  /* 0x000000020a0a7819 */ /* 0x100fe4000000120d */
[----:B------:R-:W-:Y:S02]  /*2680*/  ISETP.GT.U32.AND.EX P0, PT, R13, RZ, PT, P0 ;  /* 0x000000ff0d00720c */ /* 0x000fe40003f04100 */
[----:B------:R-:W-:-:S11]  /*2690*/  SHF.R.U32.HI R13, RZ, 0x2, R13 ;  /* 0x00000002ff0d7819 */ /* 0x000fd6000001160d */
[----:B------:R-:W-:Y:S05]  /*26a0*/  @P0 BRA `(.L_x_26) ;  /* 0xffffffd800e00947 */ /* 0x000fea000383ffff */
.L_x_17:
[----:B------:R-:W-:Y:S05]  /*26b0*/  BSYNC.RECONVERGENT B0 ;  /* 0x0000000000007941 */ /* 0x000fea0003800200 */
.L_x_16:
[----:B0-----:R-:W0:Y:S01]  /*26c0*/  LDC R6, c[0x0][0x388] ;  /* 0x0000e200ff067b82 */ /* 0x001e220000000800 */
[----:B------:R-:W-:Y:S01]  /*26d0*/  SHF.R.U32.HI R2, RZ, 0x2, R3 ;  /* 0x00000002ff027819 */ /* 0x000fe20000011603 */
[----:B------:R-:W1:Y:S01]  /*26e0*/  LDCU.64 UR4, c[0x0][0x380] ;  /* 0x00007000ff0477ac */ /* 0x000e620008000a00 */
[----:B------:R-:W-:Y:S02]  /*26f0*/  SHF.R.S32.HI R7, RZ, 0x1f, R0 ;  /* 0x0000001fff077819 */ /* 0x000fe40000011400 */
[----:B------:R-:W-:Y:S01]  /*2700*/  LOP3.LUT R2, R2, R3, RZ, 0x3c, !PT ;  /* 0x0000000302027212 */ /* 0x000fe200078e3cff */
[----:B------:R-:W-:-:S04]  /*2710*/  IMAD.SHL.U32 R3, R5, 0x10, RZ ;  /* 0x0000001005037824 */ /* 0x000fc800078e00ff */
[----:B------:R-:W-:-:S05]  /*2720*/  IMAD.SHL.U32 R4, R2, 0x2, RZ ;  /* 0x0000000202047824 */ /* 0x000fca00078e00ff */
[----:B------:R-:W-:-:S04]  /*2730*/  LOP3.LUT R4, R2, R4, R3, 0x96, !PT ;  /* 0x0000000402047212 */ /* 0x000fc800078e9603 */
[----:B------:R-:W-:Y:S01]  /*2740*/  LOP3.LUT R4, R4, R5, RZ, 0x3c, !PT ;  /* 0x0000000504047212 */ /* 0x000fe200078e3cff */
[----:B------:R-:W-:Y:S01]  /*2750*/  IMAD.MOV.U32 R5, RZ, RZ, 0x40000000 ;  /* 0x40000000ff057424 */ /* 0x000fe200078e00ff */
[----:B-1----:R-:W-:Y:S02]  /*2760*/  LEA R2, P0, R0, UR4, 0x2 ;  /* 0x0000000400027c11 */ /* 0x002fe4000f8010ff */
[----:B0-----:R-:W-:-:S05]  /*2770*/  LOP3.LUT R6, R6, 0xaad26b49, RZ, 0x3c, !PT ;  /* 0xaad26b4906067812 */ /* 0x001fca00078e3cff */
[----:B------:R-:W-:-:S05]  /*2780*/  IMAD R3, R6, 0x4182bed5, RZ ;  /* 0x4182bed506037824 */ /* 0x000fca00078e02ff */
[----:B------:R-:W-:Y:S01]  /*2790*/  IADD3 R4, PT, PT, R3, -0x26039c23, R4 ;  /* 0xd9fc63dd03047810 */ /* 0x000fe20007ffe004 */
[----:B------:R-:W-:-:S03]  /*27a0*/  IMAD.MOV.U32 R3, RZ, RZ, 0x2f800000 ;  /* 0x2f800000ff037424 */ /* 0x000fc600078e00ff */
[----:B------:R-:W-:-:S05]  /*27b0*/  I2FP.F32.U32 R4, R4 ;  /* 0x0000000400047245 */ /* 0x000fca0000201000 */
[----:B------:R-:W-:Y:S01]  /*27c0*/  FFMA R4, R4, R3, 1.1641532182693481445e-10 ;  /* 0x2f00000004047423 */ /* 0x000fe20000000003 */
[----:B------:R-:W-:-:S03]  /*27d0*/  LEA.HI.X R3, R0, UR5, R7, 0x2, P0 ;  /* 0x0000000500037c11 */ /* 0x000fc600080f1407 */
[----:B------:R-:W-:-:S05]  /*27e0*/  FFMA R5, R4, R5, -1 ;  /* 0xbf80000004057423 */ /* 0x000fca0000000005 */
[----:B------:R-:W-:Y:S01]  /*27f0*/  STG.E desc[UR6][R2.64], R5 ;  /* 0x0000000502007986 */ /* 0x000fe2000c101906 */
[----:B------:R-:W-:Y:S05]  /*2800*/  EXIT ;  /* 0x000000000000794d */ /* 0x000fea0003800000 */
.L_x_27:
        /* <DEDUP_REMOVED lines=15> */
.L_x_31:


//--------------------- .nv.global.init           --------------------------
	.section	.nv.global.init,"aw",@progbits
	.align	4
.nv.global.init:
	.type		mrg32k3aM1SubSeq,@object
	.size		mrg32k3aM1SubSeq,(mrg32k3aM2SubSeq - mrg32k3aM1SubSeq)
mrg32k3aM1SubSeq:
        /*0000*/ 	.byte	0x0b, 0xcc, 0xee, 0x04, 0x73, 0x29, 0x8b, 0x6f, 0xf6, 0x53, 0x03, 0xf6, 0x23, 0xf6, 0xea, 0xda
        /* <DEDUP_REMOVED lines=125> */
	.type		mrg32k3aM2SubSeq,@object
	.size		mrg32k3aM2SubSeq,(mrg32k3aM1 - mrg32k3aM2SubSeq)
mrg32k3aM2SubSeq:
        /* <DEDUP_REMOVED lines=126> */
	.type		mrg32k3aM1,@object
	.size		mrg32k3aM1,(mrg32k3aM1Seq - mrg32k3aM1)
mrg32k3aM1:
        /* <DEDUP_REMOVED lines=144> */
	.type		mrg32k3aM1Seq,@object
	.size		mrg32k3aM1Seq,(mrg32k3aM2 - mrg32k3aM1Seq)
mrg32k3aM1Seq:
        /* <DEDUP_REMOVED lines=144> */
	.type		mrg32k3aM2,@object
	.size		mrg32k3aM2,(mrg32k3aM2Seq - mrg32k3aM2)
mrg32k3aM2:
        /* <DEDUP_REMOVED lines=144> */
	.type		mrg32k3aM2Seq,@object
	.size		mrg32k3aM2Seq,(precalc_xorwow_matrix - mrg32k3aM2Seq)
mrg32k3aM2Seq:
        /* <DEDUP_REMOVED lines=144> */
	.type		precalc_xorwow_matrix,@object
	.size		precalc_xorwow_matrix,(precalc_xorwow_offset_matrix - precalc_xorwow_matrix)
precalc_xorwow_matrix:
        /* <DEDUP_REMOVED lines=6400> */
	.type		precalc_xorwow_offset_matrix,@object
	.size		precalc_xorwow_offset_matrix,(.L_1 - precalc_xorwow_offset_matrix)
precalc_xorwow_offset_matrix:
        /* <DEDUP_REMOVED lines=6400> */
.L_1:


//--------------------- .nv.shared._Z15dequantizeTiledPKaS0_PfPKfS3_S0_S0_ --------------------------
	.section	.nv.shared._Z15dequantizeTiledPKaS0_PfPKfS3_S0_S0_,"aw",@nobits
	.sectionflags	@""
.nv.shared._Z15dequantizeTiledPKaS0_PfPKfS3_S0_S0_:
	.zero		1536


//--------------------- .nv.shared.reserved.0     --------------------------
	.section	.nv.shared.reserved.0,"aw",@nobits
	.weak		__nv_reservedSMEM_offset_0_alias
	.size		__nv_reservedSMEM_offset_0_alias, 0, 64
	.other		__nv_reservedSMEM_offset_0_alias,@"STO_CUDA_RESERVED_SHARED STV_DEFAULT"
__nv_reservedSMEM_offset_0_alias:
	.zero		0
	.zero		64


//--------------------- .nv.constant0._Z15dequantizeTiledPKaS0_PfPKfS3_S0_S0_ --------------------------
	.section	.nv.constant0._Z15dequantizeTiledPKaS0_PfPKfS3_S0_S0_,"a",@progbits
	.sectionflags	@""
	.align	4
.nv.constant0._Z15dequantizeTiledPKaS0_PfPKfS3_S0_S0_:
	.zero		952


//--------------------- .nv.constant0._Z8quantizePKfPaS0_PKab --------------------------
	.section	.nv.constant0._Z8quantizePKfPaS0_PKab,"a",@progbits
	.sectionflags	@""
	.align	4
.nv.constant0._Z8quantizePKfPaS0_PKab:
	.zero		929


//--------------------- .nv.constant0._Z4initPfj  --------------------------
	.section	.nv.constant0._Z4initPfj,"a",@progbits
	.sectionflags	@""
	.align	4
.nv.constant0._Z4initPfj:
	.zero		908


//--------------------- SYMBOLS --------------------------

	.type		.nv.reservedSmem.offset0,@object
	.size		.nv.reservedSmem.offset0,0x4
	.type		.nv.reservedSmem.cap,@object
	.size		.nv.reservedSmem.cap,0x4
